//
// Generated by NVIDIA NVVM Compiler
//
// Compiler Build ID: CL-36424714
// Cuda compilation tools, release 13.0, V13.0.88
// Based on NVVM 20.0.0
//

.version 9.0
.target sm_100
.address_size 64

	// .globl	_Z23transformPolylineKerneliiiPKfiiS0_PfPb
.global .align 4 .b8 __cudart_i2opi_f[24] = {65, 144, 67, 60, 153, 149, 98, 219, 192, 221, 52, 245, 209, 87, 39, 252, 41, 21, 68, 78, 110, 131, 249, 162};

.visible .entry _Z23transformPolylineKerneliiiPKfiiS0_PfPb(
	.param .u32 _Z23transformPolylineKerneliiiPKfiiS0_PfPb_param_0,
	.param .u32 _Z23transformPolylineKerneliiiPKfiiS0_PfPb_param_1,
	.param .u32 _Z23transformPolylineKerneliiiPKfiiS0_PfPb_param_2,
	.param .u64 .ptr .align 1 _Z23transformPolylineKerneliiiPKfiiS0_PfPb_param_3,
	.param .u32 _Z23transformPolylineKerneliiiPKfiiS0_PfPb_param_4,
	.param .u32 _Z23transformPolylineKerneliiiPKfiiS0_PfPb_param_5,
	.param .u64 .ptr .align 1 _Z23transformPolylineKerneliiiPKfiiS0_PfPb_param_6,
	.param .u64 .ptr .align 1 _Z23transformPolylineKerneliiiPKfiiS0_PfPb_param_7,
	.param .u64 .ptr .align 1 _Z23transformPolylineKerneliiiPKfiiS0_PfPb_param_8
)
{
	.local .align 4 .b8 	__local_depot0[28];
	.reg .b64 	%SP;
	.reg .b64 	%SPL;
	.reg .pred 	%p<70>;
	.reg .b16 	%rs<55>;
	.reg .b32 	%r<166>;
	.reg .b32 	%f<125>;
	.reg .b64 	%rd<73>;
	.reg .b64 	%fd<5>;

	mov.u64 	%SPL, __local_depot0;
	ld.param.u32 	%r74, [_Z23transformPolylineKerneliiiPKfiiS0_PfPb_param_0];
	ld.param.u32 	%r71, [_Z23transformPolylineKerneliiiPKfiiS0_PfPb_param_1];
	ld.param.u32 	%r72, [_Z23transformPolylineKerneliiiPKfiiS0_PfPb_param_2];
	ld.param.u64 	%rd22, [_Z23transformPolylineKerneliiiPKfiiS0_PfPb_param_3];
	ld.param.u32 	%r75, [_Z23transformPolylineKerneliiiPKfiiS0_PfPb_param_4];
	ld.param.u32 	%r73, [_Z23transformPolylineKerneliiiPKfiiS0_PfPb_param_5];
	ld.param.u64 	%rd20, [_Z23transformPolylineKerneliiiPKfiiS0_PfPb_param_6];
	ld.param.u64 	%rd23, [_Z23transformPolylineKerneliiiPKfiiS0_PfPb_param_7];
	ld.param.u64 	%rd21, [_Z23transformPolylineKerneliiiPKfiiS0_PfPb_param_8];
	cvta.to.global.u64 	%rd1, %rd23;
	cvta.to.global.u64 	%rd2, %rd22;
	add.u64 	%rd3, %SPL, 0;
	mov.u32 	%r76, %ctaid.x;
	mov.u32 	%r77, %ntid.x;
	mov.u32 	%r78, %tid.x;
	mad.lo.s32 	%r1, %r76, %r77, %r78;
	mov.u32 	%r79, %ctaid.y;
	mov.u32 	%r80, %ntid.y;
	mov.u32 	%r81, %tid.y;
	mad.lo.s32 	%r82, %r79, %r80, %r81;
	mov.u32 	%r83, %ctaid.z;
	mov.u32 	%r84, %ntid.z;
	mov.u32 	%r85, %tid.z;
	mad.lo.s32 	%r3, %r83, %r84, %r85;
	setp.ge.s32 	%p1, %r1, %r75;
	setp.ge.s32 	%p2, %r82, %r74;
	or.pred  	%p3, %p1, %p2;
	setp.ge.s32 	%p4, %r3, %r71;
	or.pred  	%p5, %p4, %p3;
	@%p5 bra 	$L__BB0_44;
	mad.lo.s32 	%r86, %r71, %r82, %r3;
	mul.lo.s32 	%r4, %r86, %r72;
	mul.lo.s32 	%r87, %r1, %r74;
	mad.lo.s32 	%r5, %r87, %r71, %r86;
	add.s32 	%r6, %r72, -1;
	setp.lt.s32 	%p6, %r72, 2;
	mov.b16 	%rs54, 0;
	@%p6 bra 	$L__BB0_14;
	add.s32 	%r89, %r72, -2;
	and.b32  	%r7, %r6, 15;
	setp.lt.u32 	%p7, %r89, 15;
	mov.b16 	%rs54, 0;
	mov.b32 	%r149, 0;
	@%p7 bra 	$L__BB0_5;
	and.b32  	%r149, %r6, -16;
	neg.s32 	%r147, %r149;
	add.s64 	%rd4, %rd2, 32;
	mov.b16 	%rs54, 0;
	mov.u32 	%r146, %r4;
$L__BB0_4:
	.pragma "nounroll";
	mul.wide.s32 	%rd25, %r146, 4;
	add.s64 	%rd26, %rd4, %rd25;
	ld.global.f32 	%f21, [%rd26+-32];
	setp.neu.f32 	%p8, %f21, 0f00000000;
	ld.global.f32 	%f23, [%rd26+-28];
	setp.neu.f32 	%p9, %f23, 0f00000000;
	ld.global.f32 	%f25, [%rd26+-24];
	setp.neu.f32 	%p10, %f25, 0f00000000;
	ld.global.f32 	%f27, [%rd26+-20];
	setp.neu.f32 	%p11, %f27, 0f00000000;
	ld.global.f32 	%f29, [%rd26+-16];
	setp.neu.f32 	%p12, %f29, 0f00000000;
	ld.global.f32 	%f31, [%rd26+-12];
	setp.neu.f32 	%p13, %f31, 0f00000000;
	ld.global.f32 	%f33, [%rd26+-8];
	setp.neu.f32 	%p14, %f33, 0f00000000;
	ld.global.f32 	%f35, [%rd26+-4];
	setp.neu.f32 	%p15, %f35, 0f00000000;
	ld.global.f32 	%f37, [%rd26];
	setp.neu.f32 	%p16, %f37, 0f00000000;
	ld.global.f32 	%f39, [%rd26+4];
	setp.neu.f32 	%p17, %f39, 0f00000000;
	ld.global.f32 	%f41, [%rd26+8];
	setp.neu.f32 	%p18, %f41, 0f00000000;
	ld.global.f32 	%f43, [%rd26+12];
	setp.neu.f32 	%p19, %f43, 0f00000000;
	ld.global.f32 	%f45, [%rd26+16];
	setp.neu.f32 	%p20, %f45, 0f00000000;
	ld.global.f32 	%f47, [%rd26+20];
	setp.neu.f32 	%p21, %f47, 0f00000000;
	ld.global.f32 	%f49, [%rd26+24];
	setp.neu.f32 	%p22, %f49, 0f00000000;
	ld.global.f32 	%f51, [%rd26+28];
	setp.neu.f32 	%p23, %f51, 0f00000000;
	selp.b16 	%rs18, 1, %rs54, %p8;
	selp.b16 	%rs19, 1, %rs18, %p9;
	selp.b16 	%rs20, 1, %rs19, %p10;
	selp.b16 	%rs21, 1, %rs20, %p11;
	selp.b16 	%rs22, 1, %rs21, %p12;
	selp.b16 	%rs23, 1, %rs22, %p13;
	selp.b16 	%rs24, 1, %rs23, %p14;
	selp.b16 	%rs25, 1, %rs24, %p15;
	selp.b16 	%rs26, 1, %rs25, %p16;
	selp.b16 	%rs27, 1, %rs26, %p17;
	selp.b16 	%rs28, 1, %rs27, %p18;
	selp.b16 	%rs29, 1, %rs28, %p19;
	selp.b16 	%rs30, 1, %rs29, %p20;
	selp.b16 	%rs31, 1, %rs30, %p21;
	selp.b16 	%rs32, 1, %rs31, %p22;
	selp.b16 	%rs54, 1, %rs32, %p23;
	add.s32 	%r147, %r147, 16;
	add.s32 	%r146, %r146, 16;
	setp.ne.s32 	%p24, %r147, 0;
	@%p24 bra 	$L__BB0_4;
$L__BB0_5:
	setp.eq.s32 	%p25, %r7, 0;
	@%p25 bra 	$L__BB0_14;
	and.b32  	%r15, %r6, 7;
	setp.lt.u32 	%p26, %r7, 8;
	@%p26 bra 	$L__BB0_8;
	add.s32 	%r90, %r149, %r4;
	mul.wide.s32 	%rd27, %r90, 4;
	add.s64 	%rd28, %rd2, %rd27;
	ld.global.f32 	%f52, [%rd28];
	setp.neu.f32 	%p27, %f52, 0f00000000;
	ld.global.f32 	%f54, [%rd28+4];
	setp.neu.f32 	%p28, %f54, 0f00000000;
	ld.global.f32 	%f56, [%rd28+8];
	setp.neu.f32 	%p29, %f56, 0f00000000;
	ld.global.f32 	%f58, [%rd28+12];
	setp.neu.f32 	%p30, %f58, 0f00000000;
	ld.global.f32 	%f60, [%rd28+16];
	setp.neu.f32 	%p31, %f60, 0f00000000;
	ld.global.f32 	%f62, [%rd28+20];
	setp.neu.f32 	%p32, %f62, 0f00000000;
	ld.global.f32 	%f64, [%rd28+24];
	setp.neu.f32 	%p33, %f64, 0f00000000;
	ld.global.f32 	%f66, [%rd28+28];
	setp.neu.f32 	%p34, %f66, 0f00000000;
	selp.b16 	%rs34, 1, %rs54, %p27;
	selp.b16 	%rs35, 1, %rs34, %p28;
	selp.b16 	%rs36, 1, %rs35, %p29;
	selp.b16 	%rs37, 1, %rs36, %p30;
	selp.b16 	%rs38, 1, %rs37, %p31;
	selp.b16 	%rs39, 1, %rs38, %p32;
	selp.b16 	%rs40, 1, %rs39, %p33;
	selp.b16 	%rs54, 1, %rs40, %p34;
	add.s32 	%r149, %r149, 8;
$L__BB0_8:
	setp.eq.s32 	%p35, %r15, 0;
	@%p35 bra 	$L__BB0_14;
	and.b32  	%r18, %r6, 3;
	setp.lt.u32 	%p36, %r15, 4;
	@%p36 bra 	$L__BB0_11;
	add.s32 	%r91, %r149, %r4;
	mul.wide.s32 	%rd29, %r91, 4;
	add.s64 	%rd30, %rd2, %rd29;
	ld.global.f32 	%f67, [%rd30];
	setp.neu.f32 	%p37, %f67, 0f00000000;
	ld.global.f32 	%f69, [%rd30+4];
	setp.neu.f32 	%p38, %f69, 0f00000000;
	ld.global.f32 	%f71, [%rd30+8];
	setp.neu.f32 	%p39, %f71, 0f00000000;
	ld.global.f32 	%f73, [%rd30+12];
	setp.neu.f32 	%p40, %f73, 0f00000000;
	selp.b16 	%rs42, 1, %rs54, %p37;
	selp.b16 	%rs43, 1, %rs42, %p38;
	selp.b16 	%rs44, 1, %rs43, %p39;
	selp.b16 	%rs54, 1, %rs44, %p40;
	add.s32 	%r149, %r149, 4;
$L__BB0_11:
	setp.eq.s32 	%p41, %r18, 0;
	@%p41 bra 	$L__BB0_14;
	add.s32 	%r152, %r149, %r4;
	neg.s32 	%r151, %r18;
$L__BB0_13:
	.pragma "nounroll";
	mul.wide.s32 	%rd31, %r152, 4;
	add.s64 	%rd32, %rd2, %rd31;
	ld.global.f32 	%f74, [%rd32];
	setp.neu.f32 	%p42, %f74, 0f00000000;
	selp.b16 	%rs54, 1, %rs54, %p42;
	add.s32 	%r152, %r152, 1;
	add.s32 	%r151, %r151, 1;
	setp.ne.s32 	%p43, %r151, 0;
	@%p43 bra 	$L__BB0_13;
$L__BB0_14:
	cvt.s64.s32 	%rd33, %r5;
	cvta.to.global.u64 	%rd34, %rd21;
	add.s64 	%rd35, %rd34, %rd33;
	st.global.u8 	[%rd35], %rs54;
	add.s32 	%r27, %r72, 2;
	setp.lt.s32 	%p44, %r72, -1;
	@%p44 bra 	$L__BB0_26;
	mul.lo.s32 	%r28, %r5, %r27;
	max.s32 	%r29, %r27, 1;
	and.b32  	%r30, %r29, 7;
	setp.lt.s32 	%p45, %r27, 8;
	mov.b32 	%r156, 0;
	@%p45 bra 	$L__BB0_18;
	and.b32  	%r156, %r29, 2147483640;
	neg.s32 	%r154, %r156;
	add.s64 	%rd5, %rd1, 16;
	mov.u32 	%r153, %r28;
$L__BB0_17:
	.pragma "nounroll";
	mul.wide.s32 	%rd36, %r153, 4;
	add.s64 	%rd37, %rd5, %rd36;
	mov.b32 	%r93, 0;
	st.global.u32 	[%rd37+-16], %r93;
	st.global.u32 	[%rd37+-12], %r93;
	st.global.u32 	[%rd37+-8], %r93;
	st.global.u32 	[%rd37+-4], %r93;
	st.global.u32 	[%rd37], %r93;
	st.global.u32 	[%rd37+4], %r93;
	st.global.u32 	[%rd37+8], %r93;
	st.global.u32 	[%rd37+12], %r93;
	add.s32 	%r154, %r154, 8;
	add.s32 	%r153, %r153, 8;
	setp.ne.s32 	%p46, %r154, 0;
	@%p46 bra 	$L__BB0_17;
$L__BB0_18:
	setp.eq.s32 	%p47, %r30, 0;
	@%p47 bra 	$L__BB0_26;
	and.b32  	%r38, %r29, 3;
	setp.lt.u32 	%p48, %r30, 4;
	@%p48 bra 	$L__BB0_21;
	add.s32 	%r94, %r156, %r28;
	mul.wide.s32 	%rd38, %r94, 4;
	add.s64 	%rd39, %rd1, %rd38;
	mov.b32 	%r95, 0;
	st.global.u32 	[%rd39], %r95;
	st.global.u32 	[%rd39+4], %r95;
	st.global.u32 	[%rd39+8], %r95;
	st.global.u32 	[%rd39+12], %r95;
	add.s32 	%r156, %r156, 4;
$L__BB0_21:
	setp.eq.s32 	%p49, %r38, 0;
	@%p49 bra 	$L__BB0_26;
	setp.eq.s32 	%p50, %r38, 1;
	@%p50 bra 	$L__BB0_24;
	add.s32 	%r96, %r156, %r28;
	mul.wide.s32 	%rd40, %r96, 4;
	add.s64 	%rd41, %rd1, %rd40;
	mov.b32 	%r97, 0;
	st.global.u32 	[%rd41], %r97;
	st.global.u32 	[%rd41+4], %r97;
	add.s32 	%r156, %r156, 2;
$L__BB0_24:
	and.b32  	%r98, %r29, 1;
	setp.eq.b32 	%p51, %r98, 1;
	not.pred 	%p52, %p51;
	@%p52 bra 	$L__BB0_26;
	add.s32 	%r99, %r156, %r28;
	mul.wide.s32 	%rd42, %r99, 4;
	add.s64 	%rd43, %rd1, %rd42;
	mov.b32 	%r100, 0;
	st.global.u32 	[%rd43], %r100;
$L__BB0_26:
	and.b16  	%rs45, %rs54, 255;
	setp.eq.s16 	%p53, %rs45, 0;
	@%p53 bra 	$L__BB0_44;
	mul.wide.s32 	%rd44, %r4, 4;
	add.s64 	%rd45, %rd2, %rd44;
	ld.global.f32 	%f1, [%rd45];
	ld.global.f32 	%f2, [%rd45+4];
	ld.global.f32 	%f3, [%rd45+8];
	ld.global.f32 	%f4, [%rd45+12];
	ld.global.f32 	%f5, [%rd45+16];
	ld.global.f32 	%f6, [%rd45+20];
	ld.global.f32 	%f7, [%rd45+24];
	mul.lo.s32 	%r101, %r73, %r1;
	cvta.to.global.u64 	%rd46, %rd20;
	mul.wide.s32 	%rd47, %r101, 4;
	add.s64 	%rd48, %rd46, %rd47;
	ld.global.f32 	%f8, [%rd48];
	ld.global.f32 	%f9, [%rd48+4];
	ld.global.f32 	%f10, [%rd48+8];
	ld.global.f32 	%f11, [%rd48+24];
	mul.f32 	%f75, %f11, 0f3F22F983;
	cvt.rni.s32.f32 	%r165, %f75;
	cvt.rn.f32.s32 	%f76, %r165;
	fma.rn.f32 	%f77, %f76, 0fBFC90FDA, %f11;
	fma.rn.f32 	%f78, %f76, 0fB3A22168, %f77;
	fma.rn.f32 	%f124, %f76, 0fA7C234C5, %f78;
	abs.f32 	%f13, %f11;
	setp.ltu.f32 	%p54, %f13, 0f47CE4780;
	mov.u32 	%r161, %r165;
	mov.f32 	%f123, %f124;
	@%p54 bra 	$L__BB0_35;
	setp.neu.f32 	%p55, %f13, 0f7F800000;
	@%p55 bra 	$L__BB0_30;
	mov.f32 	%f81, 0f00000000;
	mul.rn.f32 	%f123, %f11, %f81;
	mov.b32 	%r161, 0;
	bra.uni 	$L__BB0_35;
$L__BB0_30:
	mov.b32 	%r44, %f11;
	shl.b32 	%r103, %r44, 8;
	or.b32  	%r45, %r103, -2147483648;
	mov.b64 	%rd69, 0;
	mov.b32 	%r158, 0;
	mov.u64 	%rd67, __cudart_i2opi_f;
	mov.u64 	%rd68, %rd3;
$L__BB0_31:
	.pragma "nounroll";
	ld.global.nc.u32 	%r104, [%rd67];
	mad.wide.u32 	%rd51, %r104, %r45, %rd69;
	shr.u64 	%rd69, %rd51, 32;
	st.local.u32 	[%rd68], %rd51;
	add.s32 	%r158, %r158, 1;
	add.s64 	%rd68, %rd68, 4;
	add.s64 	%rd67, %rd67, 4;
	setp.ne.s32 	%p56, %r158, 6;
	@%p56 bra 	$L__BB0_31;
	shr.u32 	%r105, %r44, 23;
	st.local.u32 	[%rd3+24], %rd69;
	and.b32  	%r48, %r105, 31;
	and.b32  	%r106, %r105, 224;
	add.s32 	%r107, %r106, -128;
	shr.u32 	%r108, %r107, 5;
	mul.wide.u32 	%rd52, %r108, 4;
	sub.s64 	%rd12, %rd3, %rd52;
	ld.local.u32 	%r159, [%rd12+24];
	ld.local.u32 	%r160, [%rd12+20];
	setp.eq.s32 	%p57, %r48, 0;
	@%p57 bra 	$L__BB0_34;
	shf.l.wrap.b32 	%r159, %r160, %r159, %r48;
	ld.local.u32 	%r109, [%rd12+16];
	shf.l.wrap.b32 	%r160, %r109, %r160, %r48;
$L__BB0_34:
	shr.u32 	%r110, %r159, 30;
	shf.l.wrap.b32 	%r111, %r160, %r159, 2;
	shl.b32 	%r112, %r160, 2;
	shr.u32 	%r113, %r111, 31;
	add.s32 	%r114, %r113, %r110;
	neg.s32 	%r115, %r114;
	setp.lt.s32 	%p58, %r44, 0;
	selp.b32 	%r161, %r115, %r114, %p58;
	xor.b32  	%r116, %r111, %r44;
	shr.s32 	%r117, %r111, 31;
	xor.b32  	%r118, %r117, %r111;
	xor.b32  	%r119, %r117, %r112;
	cvt.u64.u32 	%rd53, %r118;
	shl.b64 	%rd54, %rd53, 32;
	cvt.u64.u32 	%rd55, %r119;
	or.b64  	%rd56, %rd54, %rd55;
	cvt.rn.f64.s64 	%fd1, %rd56;
	mul.f64 	%fd2, %fd1, 0d3BF921FB54442D19;
	cvt.rn.f32.f64 	%f79, %fd2;
	neg.f32 	%f80, %f79;
	setp.lt.s32 	%p59, %r116, 0;
	selp.f32 	%f123, %f80, %f79, %p59;
$L__BB0_35:
	setp.ltu.f32 	%p60, %f13, 0f47CE4780;
	add.s32 	%r121, %r161, 1;
	mul.rn.f32 	%f82, %f123, %f123;
	and.b32  	%r122, %r161, 1;
	setp.eq.b32 	%p61, %r122, 1;
	selp.f32 	%f83, %f123, 0f3F800000, %p61;
	fma.rn.f32 	%f84, %f82, %f83, 0f00000000;
	fma.rn.f32 	%f85, %f82, 0f37CBAC00, 0fBAB607ED;
	selp.f32 	%f86, 0fB94D4153, %f85, %p61;
	selp.f32 	%f87, 0f3C0885E4, 0f3D2AAABB, %p61;
	fma.rn.f32 	%f88, %f86, %f82, %f87;
	selp.f32 	%f89, 0fBE2AAAA8, 0fBEFFFFFF, %p61;
	fma.rn.f32 	%f90, %f88, %f82, %f89;
	fma.rn.f32 	%f91, %f90, %f84, %f83;
	and.b32  	%r123, %r121, 2;
	setp.eq.s32 	%p62, %r123, 0;
	mov.f32 	%f92, 0f00000000;
	sub.f32 	%f93, %f92, %f91;
	selp.f32 	%f17, %f91, %f93, %p62;
	@%p60 bra 	$L__BB0_43;
	setp.neu.f32 	%p63, %f13, 0f7F800000;
	@%p63 bra 	$L__BB0_38;
	mov.f32 	%f96, 0f00000000;
	mul.rn.f32 	%f124, %f11, %f96;
	mov.b32 	%r165, 0;
	bra.uni 	$L__BB0_43;
$L__BB0_38:
	mov.b32 	%r57, %f11;
	shl.b32 	%r125, %r57, 8;
	or.b32  	%r58, %r125, -2147483648;
	mov.b64 	%rd72, 0;
	mov.b32 	%r162, 0;
	mov.u64 	%rd70, __cudart_i2opi_f;
	mov.u64 	%rd71, %rd3;
$L__BB0_39:
	.pragma "nounroll";
	ld.global.nc.u32 	%r126, [%rd70];
	mad.wide.u32 	%rd59, %r126, %r58, %rd72;
	shr.u64 	%rd72, %rd59, 32;
	st.local.u32 	[%rd71], %rd59;
	add.s32 	%r162, %r162, 1;
	add.s64 	%rd71, %rd71, 4;
	add.s64 	%rd70, %rd70, 4;
	setp.ne.s32 	%p64, %r162, 6;
	@%p64 bra 	$L__BB0_39;
	shr.u32 	%r127, %r57, 23;
	st.local.u32 	[%rd3+24], %rd72;
	and.b32  	%r61, %r127, 31;
	and.b32  	%r128, %r127, 224;
	add.s32 	%r129, %r128, -128;
	shr.u32 	%r130, %r129, 5;
	mul.wide.u32 	%rd60, %r130, 4;
	sub.s64 	%rd19, %rd3, %rd60;
	ld.local.u32 	%r163, [%rd19+24];
	ld.local.u32 	%r164, [%rd19+20];
	setp.eq.s32 	%p65, %r61, 0;
	@%p65 bra 	$L__BB0_42;
	shf.l.wrap.b32 	%r163, %r164, %r163, %r61;
	ld.local.u32 	%r131, [%rd19+16];
	shf.l.wrap.b32 	%r164, %r131, %r164, %r61;
$L__BB0_42:
	shr.u32 	%r132, %r163, 30;
	shf.l.wrap.b32 	%r133, %r164, %r163, 2;
	shl.b32 	%r134, %r164, 2;
	shr.u32 	%r135, %r133, 31;
	add.s32 	%r136, %r135, %r132;
	neg.s32 	%r137, %r136;
	setp.lt.s32 	%p66, %r57, 0;
	selp.b32 	%r165, %r137, %r136, %p66;
	xor.b32  	%r138, %r133, %r57;
	shr.s32 	%r139, %r133, 31;
	xor.b32  	%r140, %r139, %r133;
	xor.b32  	%r141, %r139, %r134;
	cvt.u64.u32 	%rd61, %r140;
	shl.b64 	%rd62, %rd61, 32;
	cvt.u64.u32 	%rd63, %r141;
	or.b64  	%rd64, %rd62, %rd63;
	cvt.rn.f64.s64 	%fd3, %rd64;
	mul.f64 	%fd4, %fd3, 0d3BF921FB54442D19;
	cvt.rn.f32.f64 	%f94, %fd4;
	neg.f32 	%f95, %f94;
	setp.lt.s32 	%p67, %r138, 0;
	selp.f32 	%f124, %f95, %f94, %p67;
$L__BB0_43:
	mul.rn.f32 	%f97, %f124, %f124;
	and.b32  	%r143, %r165, 1;
	setp.eq.b32 	%p68, %r143, 1;
	selp.f32 	%f98, 0f3F800000, %f124, %p68;
	fma.rn.f32 	%f99, %f97, %f98, 0f00000000;
	fma.rn.f32 	%f100, %f97, 0f37CBAC00, 0fBAB607ED;
	selp.f32 	%f101, %f100, 0fB94D4153, %p68;
	selp.f32 	%f102, 0f3D2AAABB, 0f3C0885E4, %p68;
	fma.rn.f32 	%f103, %f101, %f97, %f102;
	selp.f32 	%f104, 0fBEFFFFFF, 0fBE2AAAA8, %p68;
	fma.rn.f32 	%f105, %f103, %f97, %f104;
	fma.rn.f32 	%f106, %f105, %f99, %f98;
	and.b32  	%r144, %r165, 2;
	setp.eq.s32 	%p69, %r144, 0;
	mov.f32 	%f107, 0f00000000;
	sub.f32 	%f108, %f107, %f106;
	selp.f32 	%f109, %f106, %f108, %p69;
	sub.f32 	%f110, %f1, %f8;
	mul.f32 	%f111, %f110, %f17;
	sub.f32 	%f112, %f2, %f9;
	mul.f32 	%f113, %f112, %f109;
	sub.f32 	%f114, %f111, %f113;
	mul.f32 	%f115, %f110, %f109;
	fma.rn.f32 	%f116, %f112, %f17, %f115;
	sub.f32 	%f117, %f3, %f10;
	mul.f32 	%f118, %f4, %f17;
	mul.f32 	%f119, %f5, %f109;
	sub.f32 	%f120, %f118, %f119;
	mul.f32 	%f121, %f4, %f109;
	fma.rn.f32 	%f122, %f5, %f17, %f121;
	mul.lo.s32 	%r145, %r5, %r27;
	mul.wide.s32 	%rd65, %r145, 4;
	add.s64 	%rd66, %rd1, %rd65;
	st.global.f32 	[%rd66], %f114;
	st.global.f32 	[%rd66+4], %f116;
	st.global.f32 	[%rd66+8], %f117;
	st.global.f32 	[%rd66+12], %f120;
	st.global.f32 	[%rd66+16], %f122;
	st.global.f32 	[%rd66+20], %f6;
	st.global.f32 	[%rd66+24], %f7;
$L__BB0_44:
	ret;

}


// ===== COMPILED SASS (sm_100) =====

	.target	sm_100

	.elftype	@"ET_EXEC"


//--------------------- .note.nv.tkinfo           --------------------------
	.section	.note.nv.tkinfo,"",@"SHT_NOTE"
	.sectionflags	@"SHF_NOTE_NV_TKINFO"
	.tkinfo
        /*0018*/ 	.word	0x00000002
        /*0030*/ 	.string	""
        /*0030*/ 	.string	"ptxas"
        /*0030*/ 	.string	"Cuda compilation tools, release 13.0, V13.0.88"
        /*0030*/ 	.string	"Build cuda_13.0.r13.0/compiler.36424714_0"
        /*0030*/ 	.string	"-arch sm_100 -m 64 "



//--------------------- .note.nv.cuinfo           --------------------------
	.section	.note.nv.cuinfo,"",@"SHT_NOTE"
	.sectionflags	@"SHF_NOTE_NV_CUINFO"
        /*0018*/ 	.short	0x0002
        /*001a*/ 	.short	0x0064
        /*001c*/ 	.short	0x0082
	.zero		2


//--------------------- .nv.info                  --------------------------
	.section	.nv.info,"",@"SHT_CUDA_INFO"
	.align	4


	//----- nvinfo : EIATTR_REGCOUNT
	.align		4
        /*0000*/ 	.byte	0x04, 0x2f
        /*0002*/ 	.short	(.L_2 - .L_1)
	.align		4
.L_1:
        /*0004*/ 	.word	index@(_Z23transformPolylineKerneliiiPKfiiS0_PfPb)
        /*0008*/ 	.word	0x0000001f


	//----- nvinfo : EIATTR_FRAME_SIZE
	.align		4
.L_2:
        /*000c*/ 	.byte	0x04, 0x11
        /*000e*/ 	.short	(.L_4 - .L_3)
	.align		4
.L_3:
        /*0010*/ 	.word	index@(_Z23transformPolylineKerneliiiPKfiiS0_PfPb)
        /*0014*/ 	.word	0x00000000


	//----- nvinfo : EIATTR_MIN_STACK_SIZE
	.align		4
.L_4:
        /*0018*/ 	.byte	0x04, 0x12
        /*001a*/ 	.short	(.L_6 - .L_5)
	.align		4
.L_5:
        /*001c*/ 	.word	index@(_Z23transformPolylineKerneliiiPKfiiS0_PfPb)
        /*0020*/ 	.word	0x00000000
.L_6:


//--------------------- .nv.compat                --------------------------
	.section	.nv.compat,"",@"SHT_CUDA_COMPAT_INFO"
	.align	4
        /*0000*/ 	.byte	0x02, 0x09, 0x00, 0x00, 0x02, 0x02, 0x01, 0x00, 0x02, 0x05, 0x05, 0x00, 0x03, 0x07, 0x01, 0x01
        /*0010*/ 	.byte	0x02, 0x03, 0x00, 0x00, 0x02, 0x06, 0x01, 0x00, 0x04, 0x0b, 0x08, 0x00, 0x01, 0x00, 0x00, 0x00
        /*0020*/ 	.byte	0x00, 0x00, 0x00, 0x00


//--------------------- .nv.info._Z23transformPolylineKerneliiiPKfiiS0_PfPb --------------------------
	.section	.nv.info._Z23transformPolylineKerneliiiPKfiiS0_PfPb,"",@"SHT_CUDA_INFO"
	.sectionflags	@""
	.align	4


	//----- nvinfo : EIATTR_CUDA_API_VERSION
	.align		4
        /*0000*/ 	.byte	0x04, 0x37
        /*0002*/ 	.short	(.L_8 - .L_7)
.L_7:
        /*0004*/ 	.word	0x00000082


	//----- nvinfo : EIATTR_KPARAM_INFO
	.align		4
.L_8:
        /*0008*/ 	.byte	0x04, 0x17
        /*000a*/ 	.short	(.L_10 - .L_9)
.L_9:
        /*000c*/ 	.word	0x00000000
        /*0010*/ 	.short	0x0008
        /*0012*/ 	.short	0x0030
        /*0014*/ 	.byte	0x00, 0xf5, 0x21, 0x00


	//----- nvinfo : EIATTR_KPARAM_INFO
	.align		4
.L_10:
        /*0018*/ 	.byte	0x04, 0x17
        /*001a*/ 	.short	(.L_12 - .L_11)
.L_11:
        /*001c*/ 	.word	0x00000000
        /*0020*/ 	.short	0x0007
        /*0022*/ 	.short	0x0028
        /*0024*/ 	.byte	0x00, 0xf5, 0x21, 0x00


	//----- nvinfo : EIATTR_KPARAM_INFO
	.align		4
.L_12:
        /*0028*/ 	.byte	0x04, 0x17
        /*002a*/ 	.short	(.L_14 - .L_13)
.L_13:
        /*002c*/ 	.word	0x00000000
        /*0030*/ 	.short	0x0006
        /*0032*/ 	.short	0x0020
        /*0034*/ 	.byte	0x00, 0xf5, 0x21, 0x00


	//----- nvinfo : EIATTR_KPARAM_INFO
	.align		4
.L_14:
        /*0038*/ 	.byte	0x04, 0x17
        /*003a*/ 	.short	(.L_16 - .L_15)
.L_15:
        /*003c*/ 	.word	0x00000000
        /*0040*/ 	.short	0x0005
        /*0042*/ 	.short	0x001c
        /*0044*/ 	.byte	0x00, 0xf0, 0x11, 0x00


	//----- nvinfo : EIATTR_KPARAM_INFO
	.align		4
.L_16:
        /*0048*/ 	.byte	0x04, 0x17
        /*004a*/ 	.short	(.L_18 - .L_17)
.L_17:
        /*004c*/ 	.word	0x00000000
        /*0050*/ 	.short	0x0004
        /*0052*/ 	.short	0x0018
        /*0054*/ 	.byte	0x00, 0xf0, 0x11, 0x00


	//----- nvinfo : EIATTR_KPARAM_INFO
	.align		4
.L_18:
        /*0058*/ 	.byte	0x04, 0x17
        /*005a*/ 	.short	(.L_20 - .L_19)
.L_19:
        /*005c*/ 	.word	0x00000000
        /*0060*/ 	.short	0x0003
        /*0062*/ 	.short	0x0010
        /*0064*/ 	.byte	0x00, 0xf5, 0x21, 0x00


	//----- nvinfo : EIATTR_KPARAM_INFO
	.align		4
.L_20:
        /*0068*/ 	.byte	0x04, 0x17
        /*006a*/ 	.short	(.L_22 - .L_21)
.L_21:
        /*006c*/ 	.word	0x00000000
        /*0070*/ 	.short	0x0002
        /*0072*/ 	.short	0x0008
        /*0074*/ 	.byte	0x00, 0xf0, 0x11, 0x00


	//----- nvinfo : EIATTR_KPARAM_INFO
	.align		4
.L_22:
        /*0078*/ 	.byte	0x04, 0x17
        /*007a*/ 	.short	(.L_24 - .L_23)
.L_23:
        /*007c*/ 	.word	0x00000000
        /*0080*/ 	.short	0x0001
        /*0082*/ 	.short	0x0004
        /*0084*/ 	.byte	0x00, 0xf0, 0x11, 0x00


	//----- nvinfo : EIATTR_KPARAM_INFO
	.align		4
.L_24:
        /*0088*/ 	.byte	0x04, 0x17
        /*008a*/ 	.short	(.L_26 - .L_25)
.L_25:
        /*008c*/ 	.word	0x00000000
        /*0090*/ 	.short	0x0000
        /*0092*/ 	.short	0x0000
        /*0094*/ 	.byte	0x00, 0xf0, 0x11, 0x00


	//----- nvinfo : EIATTR_SPARSE_MMA_MASK
	.align		4
.L_26:
        /*0098*/ 	.byte	0x03, 0x50
        /*009a*/ 	.short	0x0000


	//----- nvinfo : EIATTR_MAXREG_COUNT
	.align		4
        /*009c*/ 	.byte	0x03, 0x1b
        /*009e*/ 	.short	0x00ff


	//----- nvinfo : EIATTR_MERCURY_ISA_VERSION
	.align		4
        /*00a0*/ 	.byte	0x03, 0x5f
        /*00a2*/ 	.short	0x0101


	//----- nvinfo : EIATTR_VRC_CTA_INIT_COUNT
	.align		4
        /*00a4*/ 	.byte	0x02, 0x4a
	.zero		1
	.zero		1


	//----- nvinfo : EIATTR_EXIT_INSTR_OFFSETS
	.align		4
        /*00a8*/ 	.byte	0x04, 0x1c
        /*00aa*/ 	.short	(.L_28 - .L_27)


	//   ....[0]....
.L_27:
        /*00ac*/ 	.word	0x00000120


	//   ....[1]....
        /*00b0*/ 	.word	0x00000e30


	//   ....[2]....
        /*00b4*/ 	.word	0x00001fb0


	//----- nvinfo : EIATTR_CRS_STACK_SIZE
	.align		4
.L_28:
        /*00b8*/ 	.byte	0x04, 0x1e
        /*00ba*/ 	.short	(.L_30 - .L_29)
.L_29:
        /*00bc*/ 	.word	0x00000000


	//----- nvinfo : EIATTR_CBANK_PARAM_SIZE
	.align		4
.L_30:
        /*00c0*/ 	.byte	0x03, 0x19
        /*00c2*/ 	.short	0x0038


	//----- nvinfo : EIATTR_PARAM_CBANK
	.align		4
        /*00c4*/ 	.byte	0x04, 0x0a
        /*00c6*/ 	.short	(.L_32 - .L_31)
	.align		4
.L_31:
        /*00c8*/ 	.word	index@(.nv.constant0._Z23transformPolylineKerneliiiPKfiiS0_PfPb)
        /*00cc*/ 	.short	0x0380
        /*00ce*/ 	.short	0x0038


	//----- nvinfo : EIATTR_SW_WAR
	.align		4
.L_32:
        /*00d0*/ 	.byte	0x04, 0x36
        /*00d2*/ 	.short	(.L_34 - .L_33)
.L_33:
        /*00d4*/ 	.word	0x00000008
.L_34:


//--------------------- .nv.callgraph             --------------------------
	.section	.nv.callgraph,"",@"SHT_CUDA_CALLGRAPH"
	.align	4
	.sectionentsize	8
	.align		4
        /*0000*/ 	.word	0x00000000
	.align		4
        /*0004*/ 	.word	0xffffffff
	.align		4
        /*0008*/ 	.word	0x00000000
	.align		4
        /*000c*/ 	.word	0xfffffffe
	.align		4
        /*0010*/ 	.word	0x00000000
	.align		4
        /*0014*/ 	.word	0xfffffffd
	.align		4
        /*0018*/ 	.word	0x00000000
	.align		4
        /*001c*/ 	.word	0xfffffffc


//--------------------- .nv.constant4             --------------------------
	.section	.nv.constant4,"a",@progbits
	.align	8
	.align		8
.nv.constant4:
        /*0000*/ 	.dword	__cudart_i2opi_f


//--------------------- .text._Z23transformPolylineKerneliiiPKfiiS0_PfPb --------------------------
	.section	.text._Z23transformPolylineKerneliiiPKfiiS0_PfPb,"ax",@progbits
	.align	128
        .global         _Z23transformPolylineKerneliiiPKfiiS0_PfPb
        .type           _Z23transformPolylineKerneliiiPKfiiS0_PfPb,@function
        .size           _Z23transformPolylineKerneliiiPKfiiS0_PfPb,(.L_x_21 - _Z23transformPolylineKerneliiiPKfiiS0_PfPb)
        .other          _Z23transformPolylineKerneliiiPKfiiS0_PfPb,@"STO_CUDA_ENTRY STV_DEFAULT"
_Z23transformPolylineKerneliiiPKfiiS0_PfPb:
.text._Z23transformPolylineKerneliiiPKfiiS0_PfPb:
[----:B------:R-:W-:Y:S01]  /*0000*/  LDC R1, c[0x0][0x37c] ;  /* 0x0000df00ff017b82 */ /* 0x000fe20000000800 */
[----:B------:R-:W0:Y:S07]  /*0010*/  S2R R3, SR_TID.Y ;  /* 0x0000000000037919 */ /* 0x000e2e0000002200 */
[----:B------:R-:W1:Y:S01]  /*0020*/  LDC R5, c[0x0][0x360] ;  /* 0x0000d800ff057b82 */ /* 0x000e620000000800 */
[----:B------:R-:W2:Y:S01]  /*0030*/  LDCU.64 UR8, c[0x0][0x380] ;  /* 0x00007000ff0877ac */ /* 0x000ea20008000a00 */
[----:B------:R-:W1:Y:S01]  /*0040*/  S2R R2, SR_TID.X ;  /* 0x0000000000027919 */ /* 0x000e620000002100 */
[----:B------:R-:W3:Y:S01]  /*0050*/  LDCU UR7, c[0x0][0x398] ;  /* 0x00007300ff0777ac */ /* 0x000ee20008000800 */
[----:B------:R-:W4:Y:S04]  /*0060*/  S2R R7, SR_TID.Z ;  /* 0x0000000000077919 */ /* 0x000f280000002300 */
[----:B------:R-:W0:Y:S08]  /*0070*/  S2UR UR5, SR_CTAID.Y ;  /* 0x00000000000579c3 */ /* 0x000e300000002600 */
[----:B------:R-:W0:Y:S08]  /*0080*/  LDC R0, c[0x0][0x364] ;  /* 0x0000d900ff007b82 */ /* 0x000e300000000800 */
[----:B------:R-:W1:Y:S08]  /*0090*/  S2UR UR4, SR_CTAID.X ;  /* 0x00000000000479c3 */ /* 0x000e700000002500 */
[----:B------:R-:W4:Y:S08]  /*00a0*/  S2UR UR6, SR_CTAID.Z ;  /* 0x00000000000679c3 */ /* 0x000f300000002700 */
[----:B------:R-:W4:Y:S01]  /*00b0*/  LDC R4, c[0x0][0x368] ;  /* 0x0000da00ff047b82 */ /* 0x000f220000000800 */
[----:B0-----:R-:W-:-:S05]  /*00c0*/  IMAD R0, R0, UR5, R3 ;  /* 0x0000000500007c24 */ /* 0x001fca000f8e0203 */
[----:B--2---:R-:W-:Y:S01]  /*00d0*/  ISETP.GE.AND P0, PT, R0, UR8, PT ;  /* 0x0000000800007c0c */ /* 0x004fe2000bf06270 */
[----:B-1----:R-:W-:-:S05]  /*00e0*/  IMAD R5, R5, UR4, R2 ;  /* 0x0000000405057c24 */ /* 0x002fca000f8e0202 */
[----:B---3--:R-:W-:Y:S01]  /*00f0*/  ISETP.GE.OR P0, PT, R5, UR7, P0 ;  /* 0x0000000705007c0c */ /* 0x008fe20008706670 */
[----:B----4-:R-:W-:-:S05]  /*0100*/  IMAD R3, R4, UR6, R7 ;  /* 0x0000000604037c24 */ /* 0x010fca000f8e0207 */
[----:B------:R-:W-:-:S13]  /*0110*/  ISETP.GE.OR P0, PT, R3, UR9, P0 ;  /* 0x0000000903007c0c */ /* 0x000fda0008706670 */
[----:B------:R-:W-:Y:S05]  /*0120*/  @P0 EXIT ;  /* 0x000000000000094d */ /* 0x000fea0003800000 */
[----:B------:R-:W0:Y:S01]  /*0130*/  LDC R7, c[0x0][0x388] ;  /* 0x0000e200ff077b82 */ /* 0x000e220000000800 */
[----:B------:R-:W-:Y:S01]  /*0140*/  IMAD R4, R0, UR9, R3 ;  /* 0x0000000900047c24 */ /* 0x000fe2000f8e0203 */
[----:B------:R-:W1:Y:S01]  /*0150*/  LDCU.64 UR6, c[0x0][0x358] ;  /* 0x00006b00ff0677ac */ /* 0x000e620008000a00 */
[----:B------:R-:W-:Y:S01]  /*0160*/  IMAD R3, R5, UR8, RZ ;  /* 0x0000000805037c24 */ /* 0x000fe2000f8e02ff */
[----:B------:R-:W-:-:S03]  /*0170*/  PRMT R6, RZ, 0x7610, R6 ;  /* 0x00007610ff067816 */ /* 0x000fc60000000006 */
[----:B------:R-:W-:Y:S01]  /*0180*/  IMAD R0, R3, UR9, R4 ;  /* 0x0000000903007c24 */ /* 0x000fe2000f8e0204 */
[----:B0-----:R-:W-:Y:S01]  /*0190*/  ISETP.GE.AND P0, PT, R7, 0x2, PT ;  /* 0x000000020700780c */ /* 0x001fe20003f06270 */
[----:B------:R-:W-:-:S12]  /*01a0*/  IMAD R4, R4, R7, RZ ;  /* 0x0000000704047224 */ /* 0x000fd800078e02ff */
[----:B-1----:R-:W-:Y:S05]  /*01b0*/  @!P0 BRA `(.L_x_0) ;  /* 0x0000000800208947 */ /* 0x002fea0003800000 */
[C---:B------:R-:W-:Y:S01]  /*01c0*/  VIADD R2, R7.reuse, 0xfffffffe ;  /* 0xfffffffe07027836 */ /* 0x040fe20000000000 */
[----:B------:R-:W-:Y:S01]  /*01d0*/  PRMT R6, RZ, 0x7610, R6 ;  /* 0x00007610ff067816 */ /* 0x000fe20000000006 */
[----:B------:R-:W-:Y:S02]  /*01e0*/  VIADD R8, R7, 0xffffffff ;  /* 0xffffffff07087836 */ /* 0x000fe40000000000 */
[----:B------:R-:W-:Y:S01]  /*01f0*/  IMAD.MOV.U32 R9, RZ, RZ, RZ ;  /* 0x000000ffff097224 */ /* 0x000fe200078e00ff */
[----:B------:R-:W-:Y:S02]  /*0200*/  ISETP.GE.U32.AND P1, PT, R2, 0xf, PT ;  /* 0x0000000f0200780c */ /* 0x000fe40003f26070 */
[----:B------:R-:W-:-:S04]  /*0210*/  LOP3.LUT R26, R8, 0xf, RZ, 0xc0, !PT ;  /* 0x0000000f081a7812 */ /* 0x000fc800078ec0ff */
[----:B------:R-:W-:-:S07]  /*0220*/  ISETP.NE.AND P0, PT, R26, RZ, PT ;  /* 0x000000ff1a00720c */ /* 0x000fce0003f05270 */
[----:B------:R-:W-:Y:S06]  /*0230*/  @!P1 BRA `(.L_x_1) ;  /* 0x0000000000f89947 */ /* 0x000fec0003800000 */
[----:B------:R-:W0:Y:S01]  /*0240*/  LDCU.64 UR4, c[0x0][0x390] ;  /* 0x00007200ff0477ac */ /* 0x000e220008000a00 */
[----:B------:R-:W-:Y:S01]  /*0250*/  LOP3.LUT R9, R8, 0xfffffff0, RZ, 0xc0, !PT ;  /* 0xfffffff008097812 */ /* 0x000fe200078ec0ff */
[----:B------:R-:W-:Y:S01]  /*0260*/  IMAD.MOV.U32 R10, RZ, RZ, R4 ;  /* 0x000000ffff0a7224 */ /* 0x000fe200078e0004 */
[----:B------:R-:W-:-:S03]  /*0270*/  PRMT R6, RZ, 0x7610, R6 ;  /* 0x00007610ff067816 */ /* 0x000fc60000000006 */
[----:B------:R-:W-:Y:S01]  /*0280*/  IMAD.MOV R27, RZ, RZ, -R9 ;  /* 0x000000ffff1b7224 */ /* 0x000fe200078e0a09 */
[----:B0-----:R-:W-:-:S04]  /*0290*/  UIADD3 UR4, UP0, UPT, UR4, 0x20, URZ ;  /* 0x0000002004047890 */ /* 0x001fc8000ff1e0ff */
[----:B------:R-:W-:-:S12]  /*02a0*/  UIADD3.X UR5, UPT, UPT, URZ, UR5, URZ, UP0, !UPT ;  /* 0x00000005ff057290 */ /* 0x000fd800087fe4ff */
.L_x_2:
[----:B------:R-:W-:Y:S02]  /*02b0*/  IMAD.U32 R2, RZ, RZ, UR4 ;  /* 0x00000004ff027e24 */ /* 0x000fe4000f8e00ff */
[----:B------:R-:W-:Y:S02]  /*02c0*/  IMAD.U32 R3, RZ, RZ, UR5 ;  /* 0x00000005ff037e24 */ /* 0x000fe4000f8e00ff */
[----:B------:R-:W-:-:S05]  /*02d0*/  IMAD.WIDE R2, R10, 0x4, R2 ;  /* 0x000000040a027825 */ /* 0x000fca00078e0202 */
[----:B------:R-:W2:Y:S04]  /*02e0*/  LDG.E R11, desc[UR6][R2.64+-0x20] ;  /* 0xffffe006020b7981 */ /* 0x000ea8000c1e1900 */
[----:B------:R-:W3:Y:S04]  /*02f0*/  LDG.E R24, desc[UR6][R2.64+-0x1c] ;  /* 0xffffe40602187981 */ /* 0x000ee8000c1e1900 */
[----:B------:R-:W4:Y:S04]  /*0300*/  LDG.E R25, desc[UR6][R2.64+-0x18] ;  /* 0xffffe80602197981 */ /* 0x000f28000c1e1900 */
[----:B------:R-:W5:Y:S04]  /*0310*/  LDG.E R23, desc[UR6][R2.64+-0x14] ;  /* 0xffffec0602177981 */ /* 0x000f68000c1e1900 */
        /* <DEDUP_REMOVED lines=10> */
[----:B------:R-:W5:Y:S01]  /*03c0*/  LDG.E R22, desc[UR6][R2.64+0x1c] ;  /* 0x00001c0602167981 */ /* 0x000f62000c1e1900 */
[----:B--2---:R-:W-:-:S03]  /*03d0*/  FSETP.NEU.AND P1, PT, R11, RZ, PT ;  /* 0x000000ff0b00720b */ /* 0x004fc60003f2d000 */
[----:B------:R-:W2:Y:S01]  /*03e0*/  LDG.E R11, desc[UR6][R2.64+0x18] ;  /* 0x00001806020b7981 */ /* 0x000ea2000c1e1900 */
[----:B---3--:R-:W-:Y:S02]  /*03f0*/  FSETP.NEU.AND P2, PT, R24, RZ, PT ;  /* 0x000000ff1800720b */ /* 0x008fe40003f4d000 */
[----:B------:R-:W-:Y:S02]  /*0400*/  SEL R6, R6, 0x1, !P1 ;  /* 0x0000000106067807 */ /* 0x000fe40004800000 */
[----:B----4-:R-:W-:Y:S02]  /*0410*/  FSETP.NEU.AND P1, PT, R25, RZ, PT ;  /* 0x000000ff1900720b */ /* 0x010fe40003f2d000 */
[----:B------:R-:W-:Y:S02]  /*0420*/  SEL R6, R6, 0x1, !P2 ;  /* 0x0000000106067807 */ /* 0x000fe40005000000 */
[----:B-----5:R-:W-:Y:S02]  /*0430*/  FSETP.NEU.AND P2, PT, R23, RZ, PT ;  /* 0x000000ff1700720b */ /* 0x020fe40003f4d000 */
[----:B------:R-:W-:-:S02]  /*0440*/  SEL R6, R6, 0x1, !P1 ;  /* 0x0000000106067807 */ /* 0x000fc40004800000 */
[----:B------:R-:W-:Y:S02]  /*0450*/  FSETP.NEU.AND P1, PT, R21, RZ, PT ;  /* 0x000000ff1500720b */ /* 0x000fe40003f2d000 */
[----:B------:R-:W-:Y:S02]  /*0460*/  SEL R6, R6, 0x1, !P2 ;  /* 0x0000000106067807 */ /* 0x000fe40005000000 */
[----:B------:R-:W-:Y:S02]  /*0470*/  FSETP.NEU.AND P2, PT, R20, RZ, PT ;  /* 0x000000ff1400720b */ /* 0x000fe40003f4d000 */
[----:B------:R-:W-:Y:S02]  /*0480*/  SEL R6, R6, 0x1, !P1 ;  /* 0x0000000106067807 */ /* 0x000fe40004800000 */
[----:B------:R-:W-:Y:S02]  /*0490*/  FSETP.NEU.AND P1, PT, R19, RZ, PT ;  /* 0x000000ff1300720b */ /* 0x000fe40003f2d000 */
        /* <DEDUP_REMOVED lines=14> */
[----:B------:R-:W-:Y:S01]  /*0580*/  SEL R6, R6, 0x1, !P1 ;  /* 0x0000000106067807 */ /* 0x000fe20004800000 */
[----:B------:R-:W-:-:S03]  /*0590*/  VIADD R27, R27, 0x10 ;  /* 0x000000101b1b7836 */ /* 0x000fc60000000000 */
[----:B------:R-:W-:Y:S02]  /*05a0*/  SEL R6, R6, 0x1, !P2 ;  /* 0x0000000106067807 */ /* 0x000fe40005000000 */
[----:B------:R-:W-:Y:S01]  /*05b0*/  FSETP.NEU.AND P2, PT, R22, RZ, PT ;  /* 0x000000ff1600720b */ /* 0x000fe20003f4d000 */
[----:B------:R-:W-:Y:S01]  /*05c0*/  VIADD R10, R10, 0x10 ;  /* 0x000000100a0a7836 */ /* 0x000fe20000000000 */
[----:B--2---:R-:W-:-:S04]  /*05d0*/  FSETP.NEU.AND P1, PT, R11, RZ, PT ;  /* 0x000000ff0b00720b */ /* 0x004fc80003f2d000 */
[----:B------:R-:W-:Y:S02]  /*05e0*/  SEL R6, R6, 0x1, !P1 ;  /* 0x0000000106067807 */ /* 0x000fe40004800000 */
[----:B------:R-:W-:Y:S02]  /*05f0*/  ISETP.NE.AND P1, PT, R27, RZ, PT ;  /* 0x000000ff1b00720c */ /* 0x000fe40003f25270 */
[----:B------:R-:W-:-:S11]  /*0600*/  SEL R6, R6, 0x1, !P2 ;  /* 0x0000000106067807 */ /* 0x000fd60005000000 */
[----:B------:R-:W-:Y:S05]  /*0610*/  @P1 BRA `(.L_x_2) ;  /* 0xfffffffc00241947 */ /* 0x000fea000383ffff */
.L_x_1:
[----:B------:R-:W-:Y:S05]  /*0620*/  @!P0 BRA `(.L_x_0) ;  /* 0x0000000400048947 */ /* 0x000fea0003800000 */
[----:B------:R-:W-:Y:S02]  /*0630*/  ISETP.GE.U32.AND P1, PT, R26, 0x8, PT ;  /* 0x000000081a00780c */ /* 0x000fe40003f26070 */
[----:B------:R-:W-:-:S04]  /*0640*/  LOP3.LUT R17, R8, 0x7, RZ, 0xc0, !PT ;  /* 0x0000000708117812 */ /* 0x000fc800078ec0ff */
[----:B------:R-:W-:-:S07]  /*0650*/  ISETP.NE.AND P0, PT, R17, RZ, PT ;  /* 0x000000ff1100720c */ /* 0x000fce0003f05270 */
[----:B------:R-:W-:Y:S06]  /*0660*/  @!P1 BRA `(.L_x_3) ;  /* 0x0000000000709947 */ /* 0x000fec0003800000 */
[----:B------:R-:W0:Y:S01]  /*0670*/  LDC.64 R2, c[0x0][0x390] ;  /* 0x0000e400ff027b82 */ /* 0x000e220000000a00 */
[----:B------:R-:W-:-:S04]  /*0680*/  IMAD.IADD R11, R4, 0x1, R9 ;  /* 0x00000001040b7824 */ /* 0x000fc800078e0209 */
[----:B0-----:R-:W-:-:S05]  /*0690*/  IMAD.WIDE R2, R11, 0x4, R2 ;  /* 0x000000040b027825 */ /* 0x001fca00078e0202 */
[----:B------:R-:W2:Y:S04]  /*06a0*/  LDG.E R18, desc[UR6][R2.64] ;  /* 0x0000000602127981 */ /* 0x000ea8000c1e1900 */
[----:B------:R-:W3:Y:S04]  /*06b0*/  LDG.E R10, desc[UR6][R2.64+0x4] ;  /* 0x00000406020a7981 */ /* 0x000ee8000c1e1900 */
[----:B------:R-:W4:Y:S04]  /*06c0*/  LDG.E R11, desc[UR6][R2.64+0x8] ;  /* 0x00000806020b7981 */ /* 0x000f28000c1e1900 */
[----:B------:R-:W5:Y:S04]  /*06d0*/  LDG.E R12, desc[UR6][R2.64+0xc] ;  /* 0x00000c06020c7981 */ /* 0x000f68000c1e1900 */
[----:B------:R-:W5:Y:S04]  /*06e0*/  LDG.E R13, desc[UR6][R2.64+0x10] ;  /* 0x00001006020d7981 */ /* 0x000f68000c1e1900 */
[----:B------:R-:W5:Y:S04]  /*06f0*/  LDG.E R14, desc[UR6][R2.64+0x14] ;  /* 0x00001406020e7981 */ /* 0x000f68000c1e1900 */
[----:B------:R-:W5:Y:S04]  /*0700*/  LDG.E R15, desc[UR6][R2.64+0x18] ;  /* 0x00001806020f7981 */ /* 0x000f68000c1e1900 */
[----:B------:R-:W5:Y:S01]  /*0710*/  LDG.E R16, desc[UR6][R2.64+0x1c] ;  /* 0x00001c0602107981 */ /* 0x000f62000c1e1900 */
[----:B------:R-:W-:Y:S01]  /*0720*/  VIADD R9, R9, 0x8 ;  /* 0x0000000809097836 */ /* 0x000fe20000000000 */
[----:B--2---:R-:W-:-:S02]  /*0730*/  FSETP.NEU.AND P1, PT, R18, RZ, PT ;  /* 0x000000ff1200720b */ /* 0x004fc40003f2d000 */
        /* <DEDUP_REMOVED lines=13> */
[----:B------:R-:W-:-:S04]  /*0810*/  SEL R6, R6, 0x1, !P1 ;  /* 0x0000000106067807 */ /* 0x000fc80004800000 */
[----:B------:R-:W-:-:S07]  /*0820*/  SEL R6, R6, 0x1, !P2 ;  /* 0x0000000106067807 */ /* 0x000fce0005000000 */
.L_x_3:
        /* <DEDUP_REMOVED lines=19> */
[----:B------:R-:W-:-:S04]  /*0960*/  SEL R6, R6, 0x1, !P0 ;  /* 0x0000000106067807 */ /* 0x000fc80004000000 */
[----:B------:R-:W-:-:S07]  /*0970*/  SEL R6, R6, 0x1, !P2 ;  /* 0x0000000106067807 */ /* 0x000fce0005000000 */
.L_x_4:
[----:B------:R-:W-:Y:S05]  /*0980*/  @!P1 BRA `(.L_x_0) ;  /* 0x00000000002c9947 */ /* 0x000fea0003800000 */
[----:B------:R-:W0:Y:S01]  /*0990*/  LDC.64 R10, c[0x0][0x390] ;  /* 0x0000e400ff0a7b82 */ /* 0x000e220000000a00 */
[----:B------:R-:W-:Y:S02]  /*09a0*/  IMAD.IADD R9, R4, 0x1, R9 ;  /* 0x0000000104097824 */ /* 0x000fe400078e0209 */
[----:B------:R-:W-:-:S07]  /*09b0*/  IMAD.MOV R8, RZ, RZ, -R8 ;  /* 0x000000ffff087224 */ /* 0x000fce00078e0a08 */
.L_x_5:
[----:B0-----:R-:W-:-:S06]  /*09c0*/  IMAD.WIDE R2, R9, 0x4, R10 ;  /* 0x0000000409027825 */ /* 0x001fcc00078e020a */
[----:B------:R-:W2:Y:S01]  /*09d0*/  LDG.E R2, desc[UR6][R2.64] ;  /* 0x0000000602027981 */ /* 0x000ea2000c1e1900 */
[----:B------:R-:W-:Y:S02]  /*09e0*/  VIADD R8, R8, 0x1 ;  /* 0x0000000108087836 */ /* 0x000fe40000000000 */
[----:B------:R-:W-:-:S03]  /*09f0*/  VIADD R9, R9, 0x1 ;  /* 0x0000000109097836 */ /* 0x000fc60000000000 */
[----:B------:R-:W-:Y:S02]  /*0a00*/  ISETP.NE.AND P1, PT, R8, RZ, PT ;  /* 0x000000ff0800720c */ /* 0x000fe40003f25270 */
[----:B--2---:R-:W-:-:S04]  /*0a10*/  FSETP.NEU.AND P0, PT, R2, RZ, PT ;  /* 0x000000ff0200720b */ /* 0x004fc80003f0d000 */
[----:B------:R-:W-:-:S07]  /*0a20*/  SEL R6, R6, 0x1, !P0 ;  /* 0x0000000106067807 */ /* 0x000fce0004000000 */
[----:B------:R-:W-:Y:S05]  /*0a30*/  @P1 BRA `(.L_x_5) ;  /* 0xfffffffc00e01947 */ /* 0x000fea000383ffff */
.L_x_0:
[----:B------:R-:W0:Y:S01]  /*0a40*/  LDCU.64 UR4, c[0x0][0x3b0] ;  /* 0x00007600ff0477ac */ /* 0x000e220008000a00 */
[----:B------:R-:W-:Y:S01]  /*0a50*/  VIADD R3, R7, 0x2 ;  /* 0x0000000207037836 */ /* 0x000fe20000000000 */
[----:B0-----:R-:W-:-:S04]  /*0a60*/  IADD3 R8, P0, PT, R0, UR4, RZ ;  /* 0x0000000400087c10 */ /* 0x001fc8000ff1e0ff */
[----:B------:R-:W-:Y:S02]  /*0a70*/  LEA.HI.X.SX32 R9, R0, UR5, 0x1, P0 ;  /* 0x0000000500097c11 */ /* 0x000fe400080f0eff */
[----:B------:R-:W-:-:S03]  /*0a80*/  ISETP.GE.AND P0, PT, R7, -0x1, PT ;  /* 0xffffffff0700780c */ /* 0x000fc60003f06270 */
[----:B------:R0:W-:Y:S10]  /*0a90*/  STG.E.U8 desc[UR6][R8.64], R6 ;  /* 0x0000000608007986 */ /* 0x0001f4000c101106 */
[----:B------:R-:W-:Y:S05]  /*0aa0*/  @!P0 BRA `(.L_x_6) ;  /* 0x0000000000dc8947 */ /* 0x000fea0003800000 */
[C---:B------:R-:W-:Y:S01]  /*0ab0*/  ISETP.GE.AND P0, PT, R3.reuse, 0x8, PT ;  /* 0x000000080300780c */ /* 0x040fe20003f06270 */
[----:B------:R-:W-:Y:S01]  /*0ac0*/  IMAD R2, R0, R3, RZ ;  /* 0x0000000300027224 */ /* 0x000fe200078e02ff */
[----:B------:R-:W-:Y:S01]  /*0ad0*/  VIMNMX R7, PT, PT, R3, 0x1, !PT ;  /* 0x0000000103077848 */ /* 0x000fe20007fe0100 */
[----:B------:R-:W-:-:S03]  /*0ae0*/  IMAD.MOV.U32 R11, RZ, RZ, RZ ;  /* 0x000000ffff0b7224 */ /* 0x000fc600078e00ff */
[----:B------:R-:W-:-:S04]  /*0af0*/  LOP3.LUT R12, R7, 0x7, RZ, 0xc0, !PT ;  /* 0x00000007070c7812 */ /* 0x000fc800078ec0ff */
[----:B------:R-:W-:-:S03]  /*0b00*/  ISETP.NE.AND P1, PT, R12, RZ, PT ;  /* 0x000000ff0c00720c */ /* 0x000fc60003f25270 */
[----:B------:R-:W-:Y:S10]  /*0b10*/  @!P0 BRA `(.L_x_7) ;  /* 0x0000000000548947 */ /* 0x000ff40003800000 */
[----:B------:R-:W1:Y:S01]  /*0b20*/  LDCU.64 UR4, c[0x0][0x3a8] ;  /* 0x00007500ff0477ac */ /* 0x000e620008000a00 */
[----:B------:R-:W-:Y:S01]  /*0b30*/  LOP3.LUT R11, R7, 0x7ffffff8, RZ, 0xc0, !PT ;  /* 0x7ffffff8070b7812 */ /* 0x000fe200078ec0ff */
[----:B------:R-:W-:-:S04]  /*0b40*/  IMAD.MOV.U32 R13, RZ, RZ, R2 ;  /* 0x000000ffff0d7224 */ /* 0x000fc800078e0002 */
[----:B------:R-:W-:Y:S01]  /*0b50*/  IMAD.MOV R10, RZ, RZ, -R11 ;  /* 0x000000ffff0a7224 */ /* 0x000fe200078e0a0b */
[----:B-1----:R-:W-:-:S04]  /*0b60*/  UIADD3 UR4, UP0, UPT, UR4, 0x10, URZ ;  /* 0x0000001004047890 */ /* 0x002fc8000ff1e0ff */
[----:B------:R-:W-:-:S12]  /*0b70*/  UIADD3.X UR5, UPT, UPT, URZ, UR5, URZ, UP0, !UPT ;  /* 0x00000005ff057290 */ /* 0x000fd800087fe4ff */
.L_x_8:
[----:B01----:R-:W-:Y:S02]  /*0b80*/  IMAD.U32 R8, RZ, RZ, UR4 ;  /* 0x00000004ff087e24 */ /* 0x003fe4000f8e00ff */
[----:B------:R-:W-:Y:S02]  /*0b90*/  IMAD.U32 R9, RZ, RZ, UR5 ;  /* 0x00000005ff097e24 */ /* 0x000fe4000f8e00ff */
[----:B------:R-:W-:Y:S02]  /*0ba0*/  VIADD R10, R10, 0x8 ;  /* 0x000000080a0a7836 */ /* 0x000fe40000000000 */
[----:B------:R-:W-:-:S03]  /*0bb0*/  IMAD.WIDE R8, R13, 0x4, R8 ;  /* 0x000000040d087825 */ /* 0x000fc600078e0208 */
[----:B------:R-:W-:Y:S01]  /*0bc0*/  ISETP.NE.AND P0, PT, R10, RZ, PT ;  /* 0x000000ff0a00720c */ /* 0x000fe20003f05270 */
[----:B------:R-:W-:Y:S01]  /*0bd0*/  VIADD R13, R13, 0x8 ;  /* 0x000000080d0d7836 */ /* 0x000fe20000000000 */
[----:B------:R1:W-:Y:S04]  /*0be0*/  STG.E desc[UR6][R8.64+-0x10], RZ ;  /* 0xfffff0ff08007986 */ /* 0x0003e8000c101906 */
[----:B------:R1:W-:Y:S04]  /*0bf0*/  STG.E desc[UR6][R8.64+-0xc], RZ ;  /* 0xfffff4ff08007986 */ /* 0x0003e8000c101906 */
[----:B------:R1:W-:Y:S04]  /*0c00*/  STG.E desc[UR6][R8.64+-0x8], RZ ;  /* 0xfffff8ff08007986 */ /* 0x0003e8000c101906 */
[----:B------:R1:W-:Y:S04]  /*0c10*/  STG.E desc[UR6][R8.64+-0x4], RZ ;  /* 0xfffffcff08007986 */ /* 0x0003e8000c101906 */
[----:B------:R1:W-:Y:S04]  /*0c20*/  STG.E desc[UR6][R8.64], RZ ;  /* 0x000000ff08007986 */ /* 0x0003e8000c101906 */
[----:B------:R1:W-:Y:S04]  /*0c30*/  STG.E desc[UR6][R8.64+0x4], RZ ;  /* 0x000004ff08007986 */ /* 0x0003e8000c101906 */
[----:B------:R1:W-:Y:S04]  /*0c40*/  STG.E desc[UR6][R8.64+0x8], RZ ;  /* 0x000008ff08007986 */ /* 0x0003e8000c101906 */
[----:B------:R1:W-:Y:S01]  /*0c50*/  STG.E desc[UR6][R8.64+0xc], RZ ;  /* 0x00000cff08007986 */ /* 0x0003e2000c101906 */
[----:B------:R-:W-:Y:S05]  /*0c60*/  @P0 BRA `(.L_x_8) ;  /* 0xfffffffc00c40947 */ /* 0x000fea000383ffff */
.L_x_7:
[----:B------:R-:W-:Y:S05]  /*0c70*/  @!P1 BRA `(.L_x_6) ;  /* 0x0000000000689947 */ /* 0x000fea0003800000 */
[----:B------:R-:W-:Y:S02]  /*0c80*/  ISETP.GE.U32.AND P0, PT, R12, 0x4, PT ;  /* 0x000000040c00780c */ /* 0x000fe40003f06070 */
[----:B------:R-:W-:-:S04]  /*0c90*/  LOP3.LUT R10, R7, 0x3, RZ, 0xc0, !PT ;  /* 0x00000003070a7812 */ /* 0x000fc800078ec0ff */
[----:B------:R-:W-:-:S07]  /*0ca0*/  ISETP.NE.AND P1, PT, R10, RZ, PT ;  /* 0x000000ff0a00720c */ /* 0x000fce0003f25270 */
[----:B------:R-:W-:Y:S06]  /*0cb0*/  @!P0 BRA `(.L_x_9) ;  /* 0x0000000000208947 */ /* 0x000fec0003800000 */
[----:B01----:R-:W0:Y:S01]  /*0cc0*/  LDC.64 R8, c[0x0][0x3a8] ;  /* 0x0000ea00ff087b82 */ /* 0x003e220000000a00 */
[----:B------:R-:W-:Y:S02]  /*0cd0*/  IMAD.IADD R13, R2, 0x1, R11 ;  /* 0x00000001020d7824 */ /* 0x000fe400078e020b */
[----:B------:R-:W-:Y:S02]  /*0ce0*/  VIADD R11, R11, 0x4 ;  /* 0x000000040b0b7836 */ /* 0x000fe40000000000 */
[----:B0-----:R-:W-:-:S05]  /*0cf0*/  IMAD.WIDE R8, R13, 0x4, R8 ;  /* 0x000000040d087825 */ /* 0x001fca00078e0208 */
[----:B------:R2:W-:Y:S04]  /*0d00*/  STG.E desc[UR6][R8.64], RZ ;  /* 0x000000ff08007986 */ /* 0x0005e8000c101906 */
[----:B------:R2:W-:Y:S04]  /*0d10*/  STG.E desc[UR6][R8.64+0x4], RZ ;  /* 0x000004ff08007986 */ /* 0x0005e8000c101906 */
[----:B------:R2:W-:Y:S04]  /*0d20*/  STG.E desc[UR6][R8.64+0x8], RZ ;  /* 0x000008ff08007986 */ /* 0x0005e8000c101906 */
[----:B------:R2:W-:Y:S02]  /*0d30*/  STG.E desc[UR6][R8.64+0xc], RZ ;  /* 0x00000cff08007986 */ /* 0x0005e4000c101906 */
.L_x_9:
[----:B------:R-:W-:Y:S05]  /*0d40*/  @!P1 BRA `(.L_x_6) ;  /* 0x0000000000349947 */ /* 0x000fea0003800000 */
[----:B------:R-:W-:Y:S02]  /*0d50*/  LOP3.LUT R7, R7, 0x1, RZ, 0xc0, !PT ;  /* 0x0000000107077812 */ /* 0x000fe400078ec0ff */
[----:B------:R-:W-:Y:S02]  /*0d60*/  ISETP.NE.AND P0, PT, R10, 0x1, PT ;  /* 0x000000010a00780c */ /* 0x000fe40003f05270 */
[----:B------:R-:W-:-:S11]  /*0d70*/  ISETP.NE.U32.AND P1, PT, R7, 0x1, PT ;  /* 0x000000010700780c */ /* 0x000fd60003f25070 */
[----:B012---:R-:W0:Y:S01]  /*0d80*/  @P0 LDC.64 R8, c[0x0][0x3a8] ;  /* 0x0000ea00ff080b82 */ /* 0x007e220000000a00 */
[----:B------:R-:W-:Y:S02]  /*0d90*/  @P0 IMAD.IADD R15, R2, 0x1, R11 ;  /* 0x00000001020f0824 */ /* 0x000fe400078e020b */
[----:B------:R-:W-:-:S04]  /*0da0*/  @P0 VIADD R11, R11, 0x2 ;  /* 0x000000020b0b0836 */ /* 0x000fc80000000000 */
[----:B------:R-:W-:Y:S01]  /*0db0*/  @!P1 IMAD.IADD R7, R2, 0x1, R11 ;  /* 0x0000000102079824 */ /* 0x000fe200078e020b */
[----:B------:R-:W1:Y:S01]  /*0dc0*/  @!P1 LDC.64 R12, c[0x0][0x3a8] ;  /* 0x0000ea00ff0c9b82 */ /* 0x000e620000000a00 */
[----:B0-----:R-:W-:-:S05]  /*0dd0*/  @P0 IMAD.WIDE R10, R15, 0x4, R8 ;  /* 0x000000040f0a0825 */ /* 0x001fca00078e0208 */
[----:B------:R3:W-:Y:S01]  /*0de0*/  @P0 STG.E desc[UR6][R10.64], RZ ;  /* 0x000000ff0a000986 */ /* 0x0007e2000c101906 */
[----:B-1----:R-:W-:-:S03]  /*0df0*/  @!P1 IMAD.WIDE R8, R7, 0x4, R12 ;  /* 0x0000000407089825 */ /* 0x002fc600078e020c */
[----:B------:R3:W-:Y:S04]  /*0e00*/  @P0 STG.E desc[UR6][R10.64+0x4], RZ ;  /* 0x000004ff0a000986 */ /* 0x0007e8000c101906 */
[----:B------:R3:W-:Y:S02]  /*0e10*/  @!P1 STG.E desc[UR6][R8.64], RZ ;  /* 0x000000ff08009986 */ /* 0x0007e4000c101906 */
.L_x_6:
[----:B------:R-:W-:-:S13]  /*0e20*/  LOP3.LUT P0, RZ, R6, 0xff, RZ, 0xc0, !PT ;  /* 0x000000ff06ff7812 */ /* 0x000fda000780c0ff */
[----:B------:R-:W-:Y:S05]  /*0e30*/  @!P0 EXIT ;  /* 0x000000000000894d */ /* 0x000fea0003800000 */
[----:B------:R-:W4:Y:S01]  /*0e40*/  LDC.64 R14, c[0x0][0x3a0] ;  /* 0x0000e800ff0e7b82 */ /* 0x000f220000000a00 */
[----:B------:R-:W0:Y:S07]  /*0e50*/  LDCU UR4, c[0x0][0x39c] ;  /* 0x00007380ff0477ac */ /* 0x000e2e0008000800 */
[----:B------:R-:W1:Y:S01]  /*0e60*/  LDC.64 R16, c[0x0][0x390] ;  /* 0x0000e400ff107b82 */ /* 0x000e620000000a00 */
[----:B0-----:R-:W-:-:S04]  /*0e70*/  IMAD R5, R5, UR4, RZ ;  /* 0x0000000405057c24 */ /* 0x001fc8000f8e02ff */
[----:B----4-:R-:W-:-:S05]  /*0e80*/  IMAD.WIDE R14, R5, 0x4, R14 ;  /* 0x00000004050e7825 */ /* 0x010fca00078e020e */
[----:B------:R-:W4:Y:S01]  /*0e90*/  LDG.E R2, desc[UR6][R14.64+0x18] ;  /* 0x000018060e027981 */ /* 0x000f22000c1e1900 */
[----:B-1----:R-:W-:Y:S01]  /*0ea0*/  IMAD.WIDE R16, R4, 0x4, R16 ;  /* 0x0000000404107825 */ /* 0x002fe200078e0210 */
[----:B------:R-:W-:Y:S02]  /*0eb0*/  BSSY.RECONVERGENT B0, `(.L_x_10) ;  /* 0x0000076000007945 */ /* 0x000fe40003800200 */
[----:B---3--:R-:W5:Y:S04]  /*0ec0*/  LDG.E R11, desc[UR6][R14.64] ;  /* 0x000000060e0b7981 */ /* 0x008f68000c1e1900 */
[----:B------:R-:W5:Y:S04]  /*0ed0*/  LDG.E R4, desc[UR6][R16.64] ;  /* 0x0000000610047981 */ /* 0x000f68000c1e1900 */
[----:B------:R-:W5:Y:S04]  /*0ee0*/  LDG.E R5, desc[UR6][R16.64+0x4] ;  /* 0x0000040610057981 */ /* 0x000f68000c1e1900 */
[----:B------:R-:W5:Y:S04]  /*0ef0*/  LDG.E R6, desc[UR6][R16.64+0x8] ;  /* 0x0000080610067981 */ /* 0x000f68000c1e1900 */
[----:B------:R-:W5:Y:S04]  /*0f00*/  LDG.E R7, desc[UR6][R16.64+0xc] ;  /* 0x00000c0610077981 */ /* 0x000f68000c1e1900 */
[----:B--2---:R-:W5:Y:S04]  /*0f10*/  LDG.E R8, desc[UR6][R16.64+0x10] ;  /* 0x0000100610087981 */ /* 0x004f68000c1e1900 */
[----:B------:R-:W5:Y:S04]  /*0f20*/  LDG.E R9, desc[UR6][R16.64+0x14] ;  /* 0x0000140610097981 */ /* 0x000f68000c1e1900 */
[----:B------:R-:W5:Y:S04]  /*0f30*/  LDG.E R10, desc[UR6][R16.64+0x18] ;  /* 0x00001806100a7981 */ /* 0x000f68000c1e1900 */
[----:B------:R-:W5:Y:S04]  /*0f40*/  LDG.E R12, desc[UR6][R14.64+0x4] ;  /* 0x000004060e0c7981 */ /* 0x000f68000c1e1900 */
[----:B------:R0:W5:Y:S01]  /*0f50*/  LDG.E R13, desc[UR6][R14.64+0x8] ;  /* 0x000008060e0d7981 */ /* 0x000162000c1e1900 */
[----:B----4-:R-:W-:-:S06]  /*0f60*/  FMUL R28, R2, 0.63661974668502807617 ;  /* 0x3f22f983021c7820 */ /* 0x010fcc0000400000 */
[----:B------:R-:W1:Y:S01]  /*0f70*/  F2I.NTZ R28, R28 ;  /* 0x0000001c001c7305 */ /* 0x000e620000203100 */
[----:B------:R-:W-:Y:S02]  /*0f80*/  FSETP.GE.AND P0, PT, |R2|, 105615, PT ;  /* 0x47ce47800200780b */ /* 0x000fe40003f06200 */
[----:B-1----:R-:W-:-:S05]  /*0f90*/  I2FP.F32.S32 R19, R28 ;  /* 0x0000001c00137245 */ /* 0x002fca0000201400 */
[----:B------:R-:W-:-:S04]  /*0fa0*/  FFMA R18, R19, -1.5707962512969970703, R2 ;  /* 0xbfc90fda13127823 */ /* 0x000fc80000000002 */
[----:B------:R-:W-:-:S04]  /*0fb0*/  FFMA R18, R19, -7.5497894158615963534e-08, R18 ;  /* 0xb3a2216813127823 */ /* 0x000fc80000000012 */
[----:B------:R-:W-:Y:S01]  /*0fc0*/  FFMA R18, R19, -5.3903029534742383927e-15, R18 ;  /* 0xa7c234c513127823 */ /* 0x000fe20000000012 */
[----:B------:R-:W-:Y:S01]  /*0fd0*/  IMAD.MOV.U32 R19, RZ, RZ, R28 ;  /* 0x000000ffff137224 */ /* 0x000fe200078e001c */
[----:B0-----:R-:W-:Y:S02]  /*0fe0*/  P2R R14, PR, RZ, 0x1 ;  /* 0x00000001ff0e7803 */ /* 0x001fe40000000000 */
[----:B------:R-:W-:Y:S01]  /*0ff0*/  IMAD.MOV.U32 R26, RZ, RZ, R18 ;  /* 0x000000ffff1a7224 */ /* 0x000fe200078e0012 */
[----:B------:R-:W-:Y:S06]  /*1000*/  @!P0 BRA `(.L_x_11) ;  /* 0x0000000400808947 */ /* 0x000fec0003800000 */
[----:B------:R-:W-:-:S13]  /*1010*/  FSETP.NEU.AND P0, PT, |R2|, +INF , PT ;  /* 0x7f8000000200780b */ /* 0x000fda0003f0d200 */
[----:B------:R-:W-:Y:S01]  /*1020*/  @!P0 FMUL R26, RZ, R2 ;  /* 0x00000002ff1a8220 */ /* 0x000fe20000400000 */
[----:B------:R-:W-:Y:S01]  /*1030*/  @!P0 IMAD.MOV.U32 R28, RZ, RZ, RZ ;  /* 0x000000ffff1c8224 */ /* 0x000fe200078e00ff */
[----:B------:R-:W-:Y:S06]  /*1040*/  @!P0 BRA `(.L_x_11) ;  /* 0x0000000400708947 */ /* 0x000fec0003800000 */
[----:B------:R-:W-:Y:S01]  /*1050*/  IMAD.SHL.U32 R26, R2, 0x100, RZ ;  /* 0x00000100021a7824 */ /* 0x000fe200078e00ff */
[----:B------:R-:W0:Y:S01]  /*1060*/  LDCU.64 UR8, c[0x4][URZ] ;  /* 0x01000000ff0877ac */ /* 0x000e220008000a00 */
[----:B------:R-:W-:Y:S02]  /*1070*/  IMAD.MOV.U32 R27, RZ, RZ, RZ ;  /* 0x000000ffff1b7224 */ /* 0x000fe400078e00ff */
[----:B------:R-:W-:Y:S01]  /*1080*/  IMAD.MOV.U32 R28, RZ, RZ, RZ ;  /* 0x000000ffff1c7224 */ /* 0x000fe200078e00ff */
[----:B------:R-:W-:Y:S01]  /*1090*/  LOP3.LUT R26, R26, 0x80000000, RZ, 0xfc, !PT ;  /* 0x800000001a1a7812 */ /* 0x000fe200078efcff */
[----:B------:R-:W-:Y:S01]  /*10a0*/  UMOV UR5, URZ ;  /* 0x000000ff00057c82 */ /* 0x000fe20008000000 */
[----:B------:R-:W-:-:S05]  /*10b0*/  UMOV UR4, URZ ;  /* 0x000000ff00047c82 */ /* 0x000fca0008000000 */
.L_x_12:
[----:B0-----:R-:W-:Y:S02]  /*10c0*/  IMAD.U32 R15, RZ, RZ, UR9 ;  /* 0x00000009ff0f7e24 */ /* 0x001fe4000f8e00ff */
[----:B------:R-:W-:-:S05]  /*10d0*/  IMAD.U32 R14, RZ, RZ, UR8 ;  /* 0x00000008ff0e7e24 */ /* 0x000fca000f8e00ff */
[----:B------:R-:W2:Y:S01]  /*10e0*/  LDG.E.CONSTANT R15, desc[UR6][R14.64] ;  /* 0x000000060e0f7981 */ /* 0x000ea2000c1e9900 */
[----:B------:R-:W-:Y:S01]  /*10f0*/  UIADD3 UR4, UPT, UPT, UR4, 0x1, URZ ;  /* 0x0000000104047890 */ /* 0x000fe2000fffe0ff */
[C---:B------:R-:W-:Y:S01]  /*1100*/  ISETP.EQ.AND P1, PT, R28.reuse, 0x4, PT ;  /* 0x000000041c00780c */ /* 0x040fe20003f22270 */
[----:B------:R-:W-:Y:S01]  /*1110*/  UIADD3 UR8, UP1, UPT, UR8, 0x4, URZ ;  /* 0x0000000408087890 */ /* 0x000fe2000ff3e0ff */
[C---:B------:R-:W-:Y:S01]  /*1120*/  ISETP.EQ.AND P2, PT, R28.reuse, 0x8, PT ;  /* 0x000000081c00780c */ /* 0x040fe20003f42270 */
[----:B------:R-:W-:Y:S01]  /*1130*/  UISETP.NE.AND UP0, UPT, UR4, 0x6, UPT ;  /* 0x000000060400788c */ /* 0x000fe2000bf05270 */
[C---:B------:R-:W-:Y:S01]  /*1140*/  ISETP.EQ.AND P3, PT, R28.reuse, 0xc, PT ;  /* 0x0000000c1c00780c */ /* 0x040fe20003f62270 */
[----:B------:R-:W-:Y:S01]  /*1150*/  UIADD3.X UR9, UPT, UPT, URZ, UR9, URZ, UP1, !UPT ;  /* 0x00000009ff097290 */ /* 0x000fe20008ffe4ff */
[C---:B------:R-:W-:Y:S02]  /*1160*/  ISETP.EQ.AND P4, PT, R28.reuse, 0x10, PT ;  /* 0x000000101c00780c */ /* 0x040fe40003f82270 */
[----:B------:R-:W-:Y:S01]  /*1170*/  ISETP.EQ.AND P5, PT, R28, 0x14, PT ;  /* 0x000000141c00780c */ /* 0x000fe20003fa2270 */
[----:B--2---:R-:W-:-:S03]  /*1180*/  IMAD.WIDE.U32 R16, R15, R26, RZ ;  /* 0x0000001a0f107225 */ /* 0x004fc600078e00ff */
[----:B------:R-:W-:-:S04]  /*1190*/  IADD3 R16, P0, PT, R16, R27, RZ ;  /* 0x0000001b10107210 */ /* 0x000fc80007f1e0ff */
[----:B------:R-:W-:Y:S01]  /*11a0*/  IADD3.X R27, PT, PT, R17, UR5, RZ, P0, !PT ;  /* 0x00000005111b7c10 */ /* 0x000fe200087fe4ff */
[--C-:B------:R-:W-:Y:S01]  /*11b0*/  @P1 IMAD.MOV.U32 R22, RZ, RZ, R16.reuse ;  /* 0x000000ffff161224 */ /* 0x100fe200078e0010 */
[C---:B------:R-:W-:Y:S01]  /*11c0*/  ISETP.EQ.AND P0, PT, R28.reuse, RZ, PT ;  /* 0x000000ff1c00720c */ /* 0x040fe20003f02270 */
[--C-:B------:R-:W-:Y:S02]  /*11d0*/  @P2 IMAD.MOV.U32 R23, RZ, RZ, R16.reuse ;  /* 0x000000ffff172224 */ /* 0x100fe400078e0010 */
[--C-:B------:R-:W-:Y:S02]  /*11e0*/  @P3 IMAD.MOV.U32 R24, RZ, RZ, R16.reuse ;  /* 0x000000ffff183224 */ /* 0x100fe400078e0010 */
[--C-:B------:R-:W-:Y:S02]  /*11f0*/  @P4 IMAD.MOV.U32 R25, RZ, RZ, R16.reuse ;  /* 0x000000ffff194224 */ /* 0x100fe400078e0010 */
[----:B------:R-:W-:Y:S02]  /*1200*/  @P5 IMAD.MOV.U32 R20, RZ, RZ, R16 ;  /* 0x000000ffff145224 */ /* 0x000fe400078e0010 */
[----:B------:R-:W-:-:S04]  /*1210*/  VIADD R28, R28, 0x4 ;  /* 0x000000041c1c7836 */ /* 0x000fc80000000000 */
[----:B------:R-:W-:Y:S01]  /*1220*/  @P0 IMAD.MOV.U32 R21, RZ, RZ, R16 ;  /* 0x000000ffff150224 */ /* 0x000fe200078e0010 */
[----:B------:R-:W-:Y:S06]  /*1230*/  BRA.U UP0, `(.L_x_12) ;  /* 0xfffffffd00a07547 */ /* 0x000fec000b83ffff */
[----:B------:R-:W-:Y:S01]  /*1240*/  SHF.R.U32.HI R14, RZ, 0x17, R2 ;  /* 0x00000017ff0e7819 */ /* 0x000fe20000011602 */
[----:B------:R-:W-:Y:S03]  /*1250*/  BSSY.RECONVERGENT B1, `(.L_x_13) ;  /* 0x0000029000017945 */ /* 0x000fe60003800200 */
[C---:B------:R-:W-:Y:S02]  /*1260*/  LOP3.LUT R15, R14.reuse, 0xe0, RZ, 0xc0, !PT ;  /* 0x000000e00e0f7812 */ /* 0x040fe400078ec0ff */
[----:B------:R-:W-:-:S03]  /*1270*/  LOP3.LUT P6, RZ, R14, 0x1f, RZ, 0xc0, !PT ;  /* 0x0000001f0eff7812 */ /* 0x000fc600078cc0ff */
[----:B------:R-:W-:-:S05]  /*1280*/  VIADD R15, R15, 0xffffff80 ;  /* 0xffffff800f0f7836 */ /* 0x000fca0000000000 */
[----:B------:R-:W-:-:S05]  /*1290*/  SHF.R.U32.HI R15, RZ, 0x5, R15 ;  /* 0x00000005ff0f7819 */ /* 0x000fca000001160f */
[----:B------:R-:W-:-:S05]  /*12a0*/  IMAD.U32 R17, R15, -0x4, RZ ;  /* 0xfffffffc0f117824 */ /* 0x000fca00078e00ff */
[C---:B------:R-:W-:Y:S02]  /*12b0*/  ISETP.EQ.AND P0, PT, R17.reuse, -0x18, PT ;  /* 0xffffffe81100780c */ /* 0x040fe40003f02270 */
[C---:B------:R-:W-:Y:S02]  /*12c0*/  ISETP.EQ.AND P1, PT, R17.reuse, -0x14, PT ;  /* 0xffffffec1100780c */ /* 0x040fe40003f22270 */
[C---:B------:R-:W-:Y:S02]  /*12d0*/  ISETP.EQ.AND P5, PT, R17.reuse, -0x10, PT ;  /* 0xfffffff01100780c */ /* 0x040fe40003fa2270 */
[C---:B------:R-:W-:Y:S02]  /*12e0*/  ISETP.EQ.AND P4, PT, R17.reuse, -0xc, PT ;  /* 0xfffffff41100780c */ /* 0x040fe40003f82270 */
[C---:B------:R-:W-:Y:S02]  /*12f0*/  ISETP.EQ.AND P3, PT, R17.reuse, -0x8, PT ;  /* 0xfffffff81100780c */ /* 0x040fe40003f62270 */
[----:B------:R-:W-:-:S03]  /*1300*/  ISETP.EQ.AND P2, PT, R17, -0x4, PT ;  /* 0xfffffffc1100780c */ /* 0x000fc60003f42270 */
[--C-:B------:R-:W-:Y:S01]  /*1310*/  @P0 IMAD.MOV.U32 R26, RZ, RZ, R21.reuse ;  /* 0x000000ffff1a0224 */ /* 0x100fe200078e0015 */
[C---:B------:R-:W-:Y:S01]  /*1320*/  ISETP.EQ.AND P0, PT, R17.reuse, 0x4, PT ;  /* 0x000000041100780c */ /* 0x040fe20003f02270 */
[----:B------:R-:W-:Y:S02]  /*1330*/  @P1 IMAD.MOV.U32 R15, RZ, RZ, R21 ;  /* 0x000000ffff0f1224 */ /* 0x000fe400078e0015 */
[--C-:B------:R-:W-:Y:S01]  /*1340*/  @P1 IMAD.MOV.U32 R26, RZ, RZ, R22.reuse ;  /* 0x000000ffff1a1224 */ /* 0x100fe200078e0016 */
[----:B------:R-:W-:Y:S01]  /*1350*/  ISETP.EQ.AND P1, PT, R17, RZ, PT ;  /* 0x000000ff1100720c */ /* 0x000fe20003f22270 */
[----:B------:R-:W-:Y:S02]  /*1360*/  @P5 IMAD.MOV.U32 R15, RZ, RZ, R22 ;  /* 0x000000ffff0f5224 */ /* 0x000fe400078e0016 */
[----:B------:R-:W-:Y:S02]  /*1370*/  @P4 IMAD.MOV.U32 R15, RZ, RZ, R23 ;  /* 0x000000ffff0f4224 */ /* 0x000fe400078e0017 */
[----:B------:R-:W-:-:S02]  /*1380*/  @P3 IMAD.MOV.U32 R15, RZ, RZ, R24 ;  /* 0x000000ffff0f3224 */ /* 0x000fc400078e0018 */
[----:B------:R-:W-:Y:S02]  /*1390*/  @P2 IMAD.MOV.U32 R15, RZ, RZ, R25 ;  /* 0x000000ffff0f2224 */ /* 0x000fe400078e0019 */
[----:B------:R-:W-:Y:S02]  /*13a0*/  @P5 IMAD.MOV.U32 R26, RZ, RZ, R23 ;  /* 0x000000ffff1a5224 */ /* 0x000fe400078e0017 */
[----:B------:R-:W-:Y:S02]  /*13b0*/  @P4 IMAD.MOV.U32 R26, RZ, RZ, R24 ;  /* 0x000000ffff1a4224 */ /* 0x000fe400078e0018 */
[----:B------:R-:W-:Y:S02]  /*13c0*/  @P1 IMAD.MOV.U32 R15, RZ, RZ, R20 ;  /* 0x000000ffff0f1224 */ /* 0x000fe400078e0014 */
[----:B------:R-:W-:Y:S02]  /*13d0*/  @P0 IMAD.MOV.U32 R15, RZ, RZ, R27 ;  /* 0x000000ffff0f0224 */ /* 0x000fe400078e001b */
[----:B------:R-:W-:-:S02]  /*13e0*/  @P3 IMAD.MOV.U32 R26, RZ, RZ, R25 ;  /* 0x000000ffff1a3224 */ /* 0x000fc400078e0019 */
[----:B------:R-:W-:Y:S02]  /*13f0*/  @P2 IMAD.MOV.U32 R26, RZ, RZ, R20 ;  /* 0x000000ffff1a2224 */ /* 0x000fe400078e0014 */
[----:B------:R-:W-:Y:S02]  /*1400*/  @P1 IMAD.MOV.U32 R26, RZ, RZ, R27 ;  /* 0x000000ffff1a1224 */ /* 0x000fe400078e001b */
[----:B------:R-:W-:Y:S01]  /*1410*/  IMAD.MOV.U32 R16, RZ, RZ, R15 ;  /* 0x000000ffff107224 */ /* 0x000fe200078e000f */
[----:B------:R-:W-:Y:S06]  /*1420*/  @!P6 BRA `(.L_x_14) ;  /* 0x00000000002ce947 */ /* 0x000fec0003800000 */
[----:B------:R-:W-:Y:S01]  /*1430*/  ISETP.EQ.AND P6, PT, R17, 0x8, PT ;  /* 0x000000081100780c */ /* 0x000fe20003fc2270 */
[----:B------:R-:W-:Y:S01]  /*1440*/  @P5 IMAD.MOV.U32 R17, RZ, RZ, R21 ;  /* 0x000000ffff115224 */ /* 0x000fe200078e0015 */
[----:B------:R-:W-:Y:S01]  /*1450*/  LOP3.LUT R15, R14, 0x1f, RZ, 0xc0, !PT ;  /* 0x0000001f0e0f7812 */ /* 0x000fe200078ec0ff */
[----:B------:R-:W-:Y:S02]  /*1460*/  @P4 IMAD.MOV.U32 R17, RZ, RZ, R22 ;  /* 0x000000ffff114224 */ /* 0x000fe400078e0016 */
[----:B------:R-:W-:Y:S01]  /*1470*/  @P3 IMAD.MOV.U32 R17, RZ, RZ, R23 ;  /* 0x000000ffff113224 */ /* 0x000fe200078e0017 */
[----:B------:R-:W-:Y:S01]  /*1480*/  SHF.L.W.U32.HI R26, R16, R15, R26 ;  /* 0x0000000f101a7219 */ /* 0x000fe20000010e1a */
[----:B------:R-:W-:Y:S02]  /*1490*/  @P2 IMAD.MOV.U32 R17, RZ, RZ, R24 ;  /* 0x000000ffff112224 */ /* 0x000fe400078e0018 */
[----:B------:R-:W-:Y:S02]  /*14a0*/  @P1 IMAD.MOV.U32 R17, RZ, RZ, R25 ;  /* 0x000000ffff111224 */ /* 0x000fe400078e0019 */
[----:B------:R-:W-:-:S02]  /*14b0*/  @P0 IMAD.MOV.U32 R17, RZ, RZ, R20 ;  /* 0x000000ffff110224 */ /* 0x000fc400078e0014 */
[----:B------:R-:W-:-:S05]  /*14c0*/  @P6 IMAD.MOV.U32 R17, RZ, RZ, R27 ;  /* 0x000000ffff116224 */ /* 0x000fca00078e001b */
[----:B------:R-:W-:-:S07]  /*14d0*/  SHF.L.W.U32.HI R16, R17, R15, R16 ;  /* 0x0000000f11107219 */ /* 0x000fce0000010e10 */
.L_x_14:
[----:B------:R-:W-:Y:S05]  /*14e0*/  BSYNC.RECONVERGENT B1 ;  /* 0x0000000000017941 */ /* 0x000fea0003800200 */
.L_x_13:
[C-C-:B------:R-:W-:Y:S01]  /*14f0*/  SHF.L.W.U32.HI R27, R16.reuse, 0x2, R26.reuse ;  /* 0x00000002101b7819 */ /* 0x140fe20000010e1a */
[----:B------:R-:W-:Y:S01]  /*1500*/  IMAD.SHL.U32 R14, R16, 0x4, RZ ;  /* 0x00000004100e7824 */ /* 0x000fe200078e00ff */
[----:B------:R-:W-:Y:S01]  /*1510*/  UMOV UR4, 0x54442d19 ;  /* 0x54442d1900047882 */ /* 0x000fe20000000000 */
[----:B------:R-:W-:Y:S01]  /*1520*/  UMOV UR5, 0x3bf921fb ;  /* 0x3bf921fb00057882 */ /* 0x000fe20000000000 */
[----:B------:R-:W-:Y:S02]  /*1530*/  SHF.R.S32.HI R15, RZ, 0x1f, R27 ;  /* 0x0000001fff0f7819 */ /* 0x000fe4000001141b */
[----:B------:R-:W-:Y:S02]  /*1540*/  SHF.R.U32.HI R26, RZ, 0x1e, R26 ;  /* 0x0000001eff1a7819 */ /* 0x000fe4000001161a */
[C---:B------:R-:W-:Y:S02]  /*1550*/  LOP3.LUT R14, R15.reuse, R14, RZ, 0x3c, !PT ;  /* 0x0000000e0f0e7212 */ /* 0x040fe400078e3cff */
[----:B------:R-:W-:-:S02]  /*1560*/  LOP3.LUT R15, R15, R27, RZ, 0x3c, !PT ;  /* 0x0000001b0f0f7212 */ /* 0x000fc400078e3cff */
[----:B------:R-:W-:Y:S02]  /*1570*/  ISETP.GE.AND P0, PT, R2, RZ, PT ;  /* 0x000000ff0200720c */ /* 0x000fe40003f06270 */
[C---:B------:R-:W-:Y:S02]  /*1580*/  LEA.HI R28, R27.reuse, R26, RZ, 0x1 ;  /* 0x0000001a1b1c7211 */ /* 0x040fe400078f08ff */
[----:B------:R-:W0:Y:S01]  /*1590*/  I2F.F64.S64 R14, R14 ;  /* 0x0000000e000e7312 */ /* 0x000e220000301c00 */
[----:B------:R-:W-:Y:S02]  /*15a0*/  LOP3.LUT R27, R27, R2, RZ, 0x3c, !PT ;  /* 0x000000021b1b7212 */ /* 0x000fe400078e3cff */
[----:B------:R-:W-:Y:S02]  /*15b0*/  IMAD.MOV R26, RZ, RZ, -R28 ;  /* 0x000000ffff1a7224 */ /* 0x000fe400078e0a1c */
[----:B------:R-:W-:-:S04]  /*15c0*/  ISETP.GE.AND P1, PT, R27, RZ, PT ;  /* 0x000000ff1b00720c */ /* 0x000fc80003f26270 */
[----:B------:R-:W-:Y:S01]  /*15d0*/  @!P0 IMAD.MOV.U32 R28, RZ, RZ, R26 ;  /* 0x000000ffff1c8224 */ /* 0x000fe200078e001a */
[----:B0-----:R-:W-:-:S10]  /*15e0*/  DMUL R16, R14, UR4 ;  /* 0x000000040e107c28 */ /* 0x001fd40008000000 */
[----:B------:R-:W0:Y:S02]  /*15f0*/  F2F.F32.F64 R16, R16 ;  /* 0x0000001000107310 */ /* 0x000e240000301000 */
[----:B0-----:R-:W-:-:S07]  /*1600*/  FSEL R26, -R16, R16, !P1 ;  /* 0x00000010101a7208 */ /* 0x001fce0004800100 */
.L_x_11:
[----:B------:R-:W-:Y:S05]  /*1610*/  BSYNC.RECONVERGENT B0 ;  /* 0x0000000000007941 */ /* 0x000fea0003800200 */
.L_x_10:
[C---:B------:R-:W-:Y:S01]  /*1620*/  LOP3.LUT R14, R28.reuse, 0x1, RZ, 0xc0, !PT ;  /* 0x000000011c0e7812 */ /* 0x040fe200078ec0ff */
[----:B------:R-:W-:Y:S01]  /*1630*/  VIADD R15, R28, 0x1 ;  /* 0x000000011c0f7836 */ /* 0x000fe20000000000 */
[----:B------:R-:W-:Y:S01]  /*1640*/  FSETP.GE.AND P2, PT, |R2|, 105615, PT ;  /* 0x47ce47800200780b */ /* 0x000fe20003f46200 */
[----:B------:R-:W-:Y:S01]  /*1650*/  IMAD.MOV.U32 R27, RZ, RZ, 0x37cbac00 ;  /* 0x37cbac00ff1b7424 */ /* 0x000fe200078e00ff */
[----:B------:R-:W-:Y:S01]  /*1660*/  ISETP.NE.U32.AND P0, PT, R14, 0x1, PT ;  /* 0x000000010e00780c */ /* 0x000fe20003f05070 */
[C---:B------:R-:W-:Y:S01]  /*1670*/  FMUL R14, R26.reuse, R26 ;  /* 0x0000001a1a0e7220 */ /* 0x040fe20000400000 */
[----:B------:R-:W-:Y:S01]  /*1680*/  LOP3.LUT P1, RZ, R15, 0x2, RZ, 0xc0, !PT ;  /* 0x000000020fff7812 */ /* 0x000fe2000782c0ff */
[----:B------:R-:W-:Y:S01]  /*1690*/  IMAD.MOV.U32 R17, RZ, RZ, 0x3c0885e4 ;  /* 0x3c0885e4ff117424 */ /* 0x000fe200078e00ff */
[----:B------:R-:W-:Y:S01]  /*16a0*/  FSEL R26, R26, 1, !P0 ;  /* 0x3f8000001a1a7808 */ /* 0x000fe20004000000 */
[----:B------:R-:W-:Y:S01]  /*16b0*/  FFMA R15, R14, R27, -0.0013887860113754868507 ;  /* 0xbab607ed0e0f7423 */ /* 0x000fe2000000001b */
[----:B------:R-:W-:Y:S02]  /*16c0*/  BSSY.RECONVERGENT B0, `(.L_x_15) ;  /* 0x0000069000007945 */ /* 0x000fe40003800200 */
[----:B------:R-:W-:-:S02]  /*16d0*/  FSEL R17, R17, 0.041666727513074874878, !P0 ;  /* 0x3d2aaabb11117808 */ /* 0x000fc40004000000 */
[----:B------:R-:W-:-:S05]  /*16e0*/  FSEL R15, R15, -0.00019574658654164522886, P0 ;  /* 0xb94d41530f0f7808 */ /* 0x000fca0000000000 */
[----:B------:R-:W-:Y:S01]  /*16f0*/  FFMA R15, R14, R15, R17 ;  /* 0x0000000f0e0f7223 */ /* 0x000fe20000000011 */
[----:B------:R-:W-:-:S05]  /*1700*/  IMAD.MOV.U32 R17, RZ, RZ, 0x3e2aaaa8 ;  /* 0x3e2aaaa8ff117424 */ /* 0x000fca00078e00ff */
[----:B------:R-:W-:-:S05]  /*1710*/  FSEL R17, -R17, -0.4999999701976776123, !P0 ;  /* 0xbeffffff11117808 */ /* 0x000fca0004000100 */
[C---:B------:R-:W-:Y:S01]  /*1720*/  FFMA R17, R14.reuse, R15, R17 ;  /* 0x0000000f0e117223 */ /* 0x040fe20000000011 */
[----:B------:R-:W-:-:S04]  /*1730*/  FFMA R15, R14, R26, RZ ;  /* 0x0000001a0e0f7223 */ /* 0x000fc800000000ff */
[----:B------:R-:W-:-:S04]  /*1740*/  FFMA R26, R15, R17, R26 ;  /* 0x000000110f1a7223 */ /* 0x000fc8000000001a */
[----:B------:R-:W-:Y:S01]  /*1750*/  @P1 FADD R26, RZ, -R26 ;  /* 0x8000001aff1a1221 */ /* 0x000fe20000000000 */
        /* <DEDUP_REMOVED lines=12> */
.L_x_17:
        /* <DEDUP_REMOVED lines=36> */
[----:B------:R-:W-:-:S03]  /*1a60*/  ISETP.EQ.AND P5, PT, R16, RZ, PT ;  /* 0x000000ff1000720c */ /* 0x000fc60003fa2270 */
[--C-:B------:R-:W-:Y:S01]  /*1a70*/  @P3 IMAD.MOV.U32 R18, RZ, RZ, R21.reuse ;  /* 0x000000ffff123224 */ /* 0x100fe200078e0015 */
[C---:B------:R-:W-:Y:S01]  /*1a80*/  ISETP.EQ.AND P3, PT, R16.reuse, -0x4, PT ;  /* 0xfffffffc1000780c */ /* 0x040fe20003f62270 */
[----:B------:R-:W-:Y:S02]  /*1a90*/  @P4 IMAD.MOV.U32 R15, RZ, RZ, R21 ;  /* 0x000000ffff0f4224 */ /* 0x000fe400078e0015 */
[--C-:B------:R-:W-:Y:S01]  /*1aa0*/  @P4 IMAD.MOV.U32 R18, RZ, RZ, R22.reuse ;  /* 0x000000ffff124224 */ /* 0x100fe200078e0016 */
[----:B------:R-:W-:Y:S01]  /*1ab0*/  ISETP.EQ.AND P4, PT, R16, 0x4, PT ;  /* 0x000000041000780c */ /* 0x000fe20003f82270 */
[----:B------:R-:W-:Y:S02]  /*1ac0*/  @P2 IMAD.MOV.U32 R15, RZ, RZ, R22 ;  /* 0x000000ffff0f2224 */ /* 0x000fe400078e0016 */
[--C-:B------:R-:W-:Y:S02]  /*1ad0*/  @P2 IMAD.MOV.U32 R18, RZ, RZ, R23.reuse ;  /* 0x000000ffff122224 */ /* 0x100fe400078e0017 */
[----:B------:R-:W-:-:S02]  /*1ae0*/  @P1 IMAD.MOV.U32 R15, RZ, RZ, R23 ;  /* 0x000000ffff0f1224 */ /* 0x000fc400078e0017 */
[--C-:B------:R-:W-:Y:S02]  /*1af0*/  @P1 IMAD.MOV.U32 R18, RZ, RZ, R24.reuse ;  /* 0x000000ffff121224 */ /* 0x100fe400078e0018 */
[----:B------:R-:W-:Y:S02]  /*1b00*/  @P0 IMAD.MOV.U32 R15, RZ, RZ, R24 ;  /* 0x000000ffff0f0224 */ /* 0x000fe400078e0018 */
[--C-:B------:R-:W-:Y:S02]  /*1b10*/  @P0 IMAD.MOV.U32 R18, RZ, RZ, R25.reuse ;  /* 0x000000ffff120224 */ /* 0x100fe400078e0019 */
[----:B------:R-:W-:Y:S02]  /*1b20*/  @P3 IMAD.MOV.U32 R15, RZ, RZ, R25 ;  /* 0x000000ffff0f3224 */ /* 0x000fe400078e0019 */
[--C-:B------:R-:W-:Y:S02]  /*1b30*/  @P3 IMAD.MOV.U32 R18, RZ, RZ, R20.reuse ;  /* 0x000000ffff123224 */ /* 0x100fe400078e0014 */
[----:B------:R-:W-:-:S02]  /*1b40*/  @P5 IMAD.MOV.U32 R15, RZ, RZ, R20 ;  /* 0x000000ffff0f5224 */ /* 0x000fc400078e0014 */
[--C-:B------:R-:W-:Y:S02]  /*1b50*/  @P5 IMAD.MOV.U32 R18, RZ, RZ, R19.reuse ;  /* 0x000000ffff125224 */ /* 0x100fe400078e0013 */
[----:B------:R-:W-:Y:S01]  /*1b60*/  @P4 IMAD.MOV.U32 R15, RZ, RZ, R19 ;  /* 0x000000ffff0f4224 */ /* 0x000fe200078e0013 */
[----:B------:R-:W-:Y:S06]  /*1b70*/  @!P6 BRA `(.L_x_19) ;  /* 0x000000000028e947 */ /* 0x000fec0003800000 */
[----:B------:R-:W-:Y:S01]  /*1b80*/  @P1 IMAD.MOV.U32 R21, RZ, RZ, R22 ;  /* 0x000000ffff151224 */ /* 0x000fe200078e0016 */
[----:B------:R-:W-:Y:S01]  /*1b90*/  LOP3.LUT R14, R14, 0x1f, RZ, 0xc0, !PT ;  /* 0x0000001f0e0e7812 */ /* 0x000fe200078ec0ff */
[----:B------:R-:W-:Y:S01]  /*1ba0*/  @P0 IMAD.MOV.U32 R21, RZ, RZ, R23 ;  /* 0x000000ffff150224 */ /* 0x000fe200078e0017 */
[----:B------:R-:W-:Y:S01]  /*1bb0*/  ISETP.EQ.AND P0, PT, R16, 0x8, PT ;  /* 0x000000081000780c */ /* 0x000fe20003f02270 */
[----:B------:R-:W-:Y:S01]  /*1bc0*/  @P3 IMAD.MOV.U32 R21, RZ, RZ, R24 ;  /* 0x000000ffff153224 */ /* 0x000fe200078e0018 */
[----:B------:R-:W-:Y:S01]  /*1bd0*/  SHF.L.W.U32.HI R18, R15, R14, R18 ;  /* 0x0000000e0f127219 */ /* 0x000fe20000010e12 */
[----:B------:R-:W-:Y:S02]  /*1be0*/  @P5 IMAD.MOV.U32 R21, RZ, RZ, R25 ;  /* 0x000000ffff155224 */ /* 0x000fe400078e0019 */
[----:B------:R-:W-:-:S08]  /*1bf0*/  @P4 IMAD.MOV.U32 R21, RZ, RZ, R20 ;  /* 0x000000ffff154224 */ /* 0x000fd000078e0014 */
[----:B------:R-:W-:-:S05]  /*1c00*/  @P0 IMAD.MOV.U32 R21, RZ, RZ, R19 ;  /* 0x000000ffff150224 */ /* 0x000fca00078e0013 */
[----:B------:R-:W-:-:S07]  /*1c10*/  SHF.L.W.U32.HI R15, R21, R14, R15 ;  /* 0x0000000e150f7219 */ /* 0x000fce0000010e0f */
.L_x_19:
[----:B------:R-:W-:Y:S05]  /*1c20*/  BSYNC.RECONVERGENT B1 ;  /* 0x0000000000017941 */ /* 0x000fea0003800200 */
.L_x_18:
[C---:B------:R-:W-:Y:S01]  /*1c30*/  SHF.L.W.U32.HI R19, R15.reuse, 0x2, R18 ;  /* 0x000000020f137819 */ /* 0x040fe20000010e12 */
[----:B------:R-:W-:Y:S01]  /*1c40*/  IMAD.SHL.U32 R15, R15, 0x4, RZ ;  /* 0x000000040f0f7824 */ /* 0x000fe200078e00ff */
[----:B------:R-:W-:Y:S01]  /*1c50*/  UMOV UR4, 0x54442d19 ;  /* 0x54442d1900047882 */ /* 0x000fe20000000000 */
[----:B------:R-:W-:Y:S01]  /*1c60*/  UMOV UR5, 0x3bf921fb ;  /* 0x3bf921fb00057882 */ /* 0x000fe20000000000 */
[----:B------:R-:W-:Y:S02]  /*1c70*/  SHF.R.S32.HI R16, RZ, 0x1f, R19 ;  /* 0x0000001fff107819 */ /* 0x000fe40000011413 */
[----:B------:R-:W-:Y:S02]  /*1c80*/  ISETP.GE.AND P1, PT, R2, RZ, PT ;  /* 0x000000ff0200720c */ /* 0x000fe40003f26270 */
[C---:B------:R-:W-:Y:S02]  /*1c90*/  LOP3.LUT R14, R16.reuse, R15, RZ, 0x3c, !PT ;  /* 0x0000000f100e7212 */ /* 0x040fe400078e3cff */
[----:B------:R-:W-:-:S02]  /*1ca0*/  LOP3.LUT R15, R16, R19, RZ, 0x3c, !PT ;  /* 0x00000013100f7212 */ /* 0x000fc400078e3cff */
[----:B------:R-:W-:Y:S02]  /*1cb0*/  SHF.R.U32.HI R18, RZ, 0x1e, R18 ;  /* 0x0000001eff127819 */ /* 0x000fe40000011612 */
[C---:B------:R-:W-:Y:S02]  /*1cc0*/  LOP3.LUT R2, R19.reuse, R2, RZ, 0x3c, !PT ;  /* 0x0000000213027212 */ /* 0x040fe400078e3cff */
[----:B------:R-:W0:Y:S01]  /*1cd0*/  I2F.F64.S64 R14, R14 ;  /* 0x0000000e000e7312 */ /* 0x000e220000301c00 */
[----:B------:R-:W-:Y:S02]  /*1ce0*/  LEA.HI R19, R19, R18, RZ, 0x1 ;  /* 0x0000001213137211 */ /* 0x000fe400078f08ff */
[----:B------:R-:W-:-:S03]  /*1cf0*/  ISETP.GE.AND P0, PT, R2, RZ, PT ;  /* 0x000000ff0200720c */ /* 0x000fc60003f06270 */
[----:B------:R-:W-:-:S04]  /*1d00*/  IMAD.MOV R2, RZ, RZ, -R19 ;  /* 0x000000ffff027224 */ /* 0x000fc800078e0a13 */
[----:B------:R-:W-:Y:S01]  /*1d10*/  @!P1 IMAD.MOV.U32 R19, RZ, RZ, R2 ;  /* 0x000000ffff139224 */ /* 0x000fe200078e0002 */
[----:B0-----:R-:W-:-:S10]  /*1d20*/  DMUL R16, R14, UR4 ;  /* 0x000000040e107c28 */ /* 0x001fd40008000000 */
[----:B------:R-:W0:Y:S02]  /*1d30*/  F2F.F32.F64 R16, R16 ;  /* 0x0000001000107310 */ /* 0x000e240000301000 */
[----:B0-----:R-:W-:-:S07]  /*1d40*/  FSEL R18, -R16, R16, !P0 ;  /* 0x0000001010127208 */ /* 0x001fce0004000100 */
.L_x_16:
[----:B------:R-:W-:Y:S05]  /*1d50*/  BSYNC.RECONVERGENT B0 ;  /* 0x0000000000007941 */ /* 0x000fea0003800200 */
.L_x_15:
[----:B------:R-:W-:Y:S01]  /*1d60*/  FMUL R2, R18, R18 ;  /* 0x0000001212027220 */ /* 0x000fe20000400000 */
[C---:B------:R-:W-:Y:S01]  /*1d70*/  LOP3.LUT R14, R19.reuse, 0x1, RZ, 0xc0, !PT ;  /* 0x00000001130e7812 */ /* 0x040fe200078ec0ff */
[----:B------:R-:W-:Y:S01]  /*1d80*/  IMAD.MOV.U32 R17, RZ, RZ, 0x3d2aaabb ;  /* 0x3d2aaabbff117424 */ /* 0x000fe200078e00ff */
[----:B------:R-:W-:Y:S01]  /*1d90*/  LOP3.LUT P1, RZ, R19, 0x2, RZ, 0xc0, !PT ;  /* 0x0000000213ff7812 */ /* 0x000fe2000782c0ff */
[----:B------:R-:W-:Y:S01]  /*1da0*/  FFMA R27, R2, R27, -0.0013887860113754868507 ;  /* 0xbab607ed021b7423 */ /* 0x000fe2000000001b */
[----:B------:R-:W-:Y:S01]  /*1db0*/  ISETP.NE.U32.AND P0, PT, R14, 0x1, PT ;  /* 0x000000010e00780c */ /* 0x000fe20003f05070 */
[----:B------:R-:W-:Y:S01]  /*1dc0*/  IMAD.MOV.U32 R16, RZ, RZ, 0x3effffff ;  /* 0x3effffffff107424 */ /* 0x000fe200078e00ff */
[----:B------:R-:W0:Y:S01]  /*1dd0*/  LDC.64 R14, c[0x0][0x3a8] ;  /* 0x0000ea00ff0e7b82 */ /* 0x000e220000000a00 */
[----:B------:R-:W-:Y:S01]  /*1de0*/  IMAD R3, R0, R3, RZ ;  /* 0x0000000300037224 */ /* 0x000fe200078e02ff */
[----:B------:R-:W-:Y:S01]  /*1df0*/  FSEL R27, R27, -0.00019574658654164522886, !P0 ;  /* 0xb94d41531b1b7808 */ /* 0x000fe20004000000 */
[----:B-----5:R-:W-:Y:S01]  /*1e00*/  FADD R5, R5, -R12 ;  /* 0x8000000c05057221 */ /* 0x020fe20000000000 */
[----:B------:R-:W-:Y:S01]  /*1e10*/  FSEL R17, R17, 0.0083327032625675201416, !P0 ;  /* 0x3c0885e411117808 */ /* 0x000fe20004000000 */
[----:B------:R-:W-:Y:S01]  /*1e20*/  FADD R11, R4, -R11 ;  /* 0x8000000b040b7221 */ /* 0x000fe20000000000 */
[----:B------:R-:W-:Y:S01]  /*1e30*/  FSEL R16, -R16, -0.16666662693023681641, !P0 ;  /* 0xbe2aaaa810107808 */ /* 0x000fe20004000100 */
[----:B------:R-:W-:Y:S01]  /*1e40*/  FADD R13, R6, -R13 ;  /* 0x8000000d060d7221 */ /* 0x000fe20000000000 */
[----:B------:R-:W-:Y:S01]  /*1e50*/  FSEL R18, R18, 1, P0 ;  /* 0x3f80000012127808 */ /* 0x000fe20000000000 */
[----:B------:R-:W-:-:S04]  /*1e60*/  FFMA R17, R2, R27, R17 ;  /* 0x0000001b02117223 */ /* 0x000fc80000000011 */
[C---:B------:R-:W-:Y:S01]  /*1e70*/  FFMA R16, R2.reuse, R17, R16 ;  /* 0x0000001102107223 */ /* 0x040fe20000000010 */
[----:B------:R-:W-:-:S04]  /*1e80*/  FFMA R17, R2, R18, RZ ;  /* 0x0000001202117223 */ /* 0x000fc800000000ff */
[----:B------:R-:W-:-:S04]  /*1e90*/  FFMA R16, R17, R16, R18 ;  /* 0x0000001011107223 */ /* 0x000fc80000000012 */
[----:B------:R-:W-:Y:S01]  /*1ea0*/  @P1 FADD R16, RZ, -R16 ;  /* 0x80000010ff101221 */ /* 0x000fe20000000000 */
[----:B0-----:R-:W-:-:S04]  /*1eb0*/  IMAD.WIDE R14, R3, 0x4, R14 ;  /* 0x00000004030e7825 */ /* 0x001fc800078e020e */
[C---:B------:R-:W-:Y:S01]  /*1ec0*/  FMUL R3, R16.reuse, R5 ;  /* 0x0000000510037220 */ /* 0x040fe20000400000 */
[-C--:B------:R-:W-:Y:S01]  /*1ed0*/  FMUL R0, R16, R11.reuse ;  /* 0x0000000b10007220 */ /* 0x080fe20000400000 */
[-C--:B------:R-:W-:Y:S01]  /*1ee0*/  FMUL R2, R8, R16.reuse ;  /* 0x0000001008027220 */ /* 0x080fe20000400000 */
[C---:B------:R-:W-:Y:S01]  /*1ef0*/  FMUL R17, R7.reuse, R16 ;  /* 0x0000001007117220 */ /* 0x040fe20000400000 */
[C---:B------:R-:W-:Y:S01]  /*1f00*/  FFMA R3, R26.reuse, R11, -R3 ;  /* 0x0000000b1a037223 */ /* 0x040fe20000000803 */
[----:B------:R-:W-:Y:S01]  /*1f10*/  FFMA R5, R26, R5, R0 ;  /* 0x000000051a057223 */ /* 0x000fe20000000000 */
[-C--:B------:R-:W-:Y:S01]  /*1f20*/  FFMA R7, R7, R26.reuse, -R2 ;  /* 0x0000001a07077223 */ /* 0x080fe20000000802 */
[----:B------:R-:W-:Y:S01]  /*1f30*/  FFMA R17, R8, R26, R17 ;  /* 0x0000001a08117223 */ /* 0x000fe20000000011 */
[----:B------:R-:W-:Y:S04]  /*1f40*/  STG.E desc[UR6][R14.64+0x8], R13 ;  /* 0x0000080d0e007986 */ /* 0x000fe8000c101906 */
[----:B------:R-:W-:Y:S04]  /*1f50*/  STG.E desc[UR6][R14.64+0x14], R9 ;  /* 0x000014090e007986 */ /* 0x000fe8000c101906 */
[----:B------:R-:W-:Y:S04]  /*1f60*/  STG.E desc[UR6][R14.64+0x18], R10 ;  /* 0x0000180a0e007986 */ /* 0x000fe8000c101906 */
[----:B------:R-:W-:Y:S04]  /*1f70*/  STG.E desc[UR6][R14.64], R3 ;  /* 0x000000030e007986 */ /* 0x000fe8000c101906 */
[----:B------:R-:W-:Y:S04]  /*1f80*/  STG.E desc[UR6][R14.64+0x4], R5 ;  /* 0x000004050e007986 */ /* 0x000fe8000c101906 */
[----:B------:R-:W-:Y:S04]  /*1f90*/  STG.E desc[UR6][R14.64+0xc], R7 ;  /* 0x00000c070e007986 */ /* 0x000fe8000c101906 */
[----:B------:R-:W-:Y:S01]  /*1fa0*/  STG.E desc[UR6][R14.64+0x10], R17 ;  /* 0x000010110e007986 */ /* 0x000fe2000c101906 */
[----:B------:R-:W-:Y:S05]  /*1fb0*/  EXIT ;  /* 0x000000000000794d */ /* 0x000fea0003800000 */
.L_x_20:
[----:B------:R-:W-:-:S00]  /*1fc0*/  BRA `(.L_x_20) ;  /* 0xfffffffc00fc7947 */ /* 0x000fc0000383ffff */
[----:B------:R-:W-:-:S00]  /*1fd0*/  NOP ;  /* 0x0000000000007918 */ /* 0x000fc00000000000 */
        /* <DEDUP_REMOVED lines=10> */
.L_x_21:


//--------------------- .nv.global.init           --------------------------
	.section	.nv.global.init,"aw",@progbits
	.align	4
.nv.global.init:
	.type		__cudart_i2opi_f,@object
	.size		__cudart_i2opi_f,(.L_0 - __cudart_i2opi_f)
__cudart_i2opi_f:
        /*0000*/ 	.byte	0x41, 0x90, 0x43, 0x3c, 0x99, 0x95, 0x62, 0xdb, 0xc0, 0xdd, 0x34, 0xf5, 0xd1, 0x57, 0x27, 0xfc
        /*0010*/ 	.byte	0x29, 0x15, 0x44, 0x4e, 0x6e, 0x83, 0xf9, 0xa2
.L_0:


//--------------------- .nv.shared.reserved.0     --------------------------
	.section	.nv.shared.reserved.0,"aw",@nobits
	.weak		__nv_reservedSMEM_offset_0_alias
	.size		__nv_reservedSMEM_offset_0_alias, 0, 64
	.other		__nv_reservedSMEM_offset_0_alias,@"STO_CUDA_RESERVED_SHARED STV_DEFAULT"
__nv_reservedSMEM_offset_0_alias:
	.zero		0
	.zero		64


//--------------------- .nv.constant0._Z23transformPolylineKerneliiiPKfiiS0_PfPb --------------------------
	.section	.nv.constant0._Z23transformPolylineKerneliiiPKfiiS0_PfPb,"a",@progbits
	.sectionflags	@""
	.align	4
.nv.constant0._Z23transformPolylineKerneliiiPKfiiS0_PfPb:
	.zero		952


//--------------------- SYMBOLS --------------------------

	.type		.nv.reservedSmem.offset0,@object
	.size		.nv.reservedSmem.offset0,0x4
